//
// Generated by NVIDIA NVVM Compiler
//
// Compiler Build ID: CL-36424714
// Cuda compilation tools, release 13.0, V13.0.88
// Based on NVVM 20.0.0
//

.version 9.0
.target sm_100
.address_size 64

	// .globl	_Z22avoidBoundaries_kernalPKfS0_PfS1_
// _ZZ16alignment_kernalPfS_PKfS1_S1_S1_E18numberOfNeighbours has been demoted
// _ZZ17seperation_kernalPfS_PKfS1_S1_S1_E12_diffVectorX has been demoted
// _ZZ17seperation_kernalPfS_PKfS1_S1_S1_E12_diffVectorZ has been demoted
// _ZZ17seperation_kernalPfS_PKfS1_S1_S1_E18numberOfNeighbours has been demoted
// _ZZ15cohesion_kernalPfS_PKfS1_S1_S1_E18numberOfNeighbours has been demoted
.global .align 1 .b8 _ZN34_INTERNAL_3be840d7_4_k_cu_60fd0d2d4cuda3std3__45__cpo5beginE[1];
.global .align 1 .b8 _ZN34_INTERNAL_3be840d7_4_k_cu_60fd0d2d4cuda3std3__45__cpo3endE[1];
.global .align 1 .b8 _ZN34_INTERNAL_3be840d7_4_k_cu_60fd0d2d4cuda3std3__45__cpo6cbeginE[1];
.global .align 1 .b8 _ZN34_INTERNAL_3be840d7_4_k_cu_60fd0d2d4cuda3std3__45__cpo4cendE[1];
.global .align 1 .b8 _ZN34_INTERNAL_3be840d7_4_k_cu_60fd0d2d4cuda3std3__45__cpo6rbeginE[1];
.global .align 1 .b8 _ZN34_INTERNAL_3be840d7_4_k_cu_60fd0d2d4cuda3std3__45__cpo4rendE[1];
.global .align 1 .b8 _ZN34_INTERNAL_3be840d7_4_k_cu_60fd0d2d4cuda3std3__45__cpo7crbeginE[1];
.global .align 1 .b8 _ZN34_INTERNAL_3be840d7_4_k_cu_60fd0d2d4cuda3std3__45__cpo5crendE[1];
.global .align 1 .b8 _ZN34_INTERNAL_3be840d7_4_k_cu_60fd0d2d4cuda3std3__436_GLOBAL__N__3be840d7_4_k_cu_60fd0d2d6ignoreE[1];
.global .align 1 .b8 _ZN34_INTERNAL_3be840d7_4_k_cu_60fd0d2d4cuda3std3__419piecewise_constructE[1];
.global .align 1 .b8 _ZN34_INTERNAL_3be840d7_4_k_cu_60fd0d2d4cuda3std3__48in_placeE[1];
.global .align 1 .b8 _ZN34_INTERNAL_3be840d7_4_k_cu_60fd0d2d4cuda3std3__420unreachable_sentinelE[1];
.global .align 1 .b8 _ZN34_INTERNAL_3be840d7_4_k_cu_60fd0d2d4cuda3std3__47nulloptE[1];
.global .align 1 .b8 _ZN34_INTERNAL_3be840d7_4_k_cu_60fd0d2d4cuda3std3__48unexpectE[1];
.global .align 1 .b8 _ZN34_INTERNAL_3be840d7_4_k_cu_60fd0d2d4cuda3std6ranges3__45__cpo4swapE[1];
.global .align 1 .b8 _ZN34_INTERNAL_3be840d7_4_k_cu_60fd0d2d4cuda3std6ranges3__45__cpo9iter_moveE[1];
.global .align 1 .b8 _ZN34_INTERNAL_3be840d7_4_k_cu_60fd0d2d4cuda3std6ranges3__45__cpo5beginE[1];
.global .align 1 .b8 _ZN34_INTERNAL_3be840d7_4_k_cu_60fd0d2d4cuda3std6ranges3__45__cpo3endE[1];
.global .align 1 .b8 _ZN34_INTERNAL_3be840d7_4_k_cu_60fd0d2d4cuda3std6ranges3__45__cpo6cbeginE[1];
.global .align 1 .b8 _ZN34_INTERNAL_3be840d7_4_k_cu_60fd0d2d4cuda3std6ranges3__45__cpo4cendE[1];
.global .align 1 .b8 _ZN34_INTERNAL_3be840d7_4_k_cu_60fd0d2d4cuda3std6ranges3__45__cpo7advanceE[1];
.global .align 1 .b8 _ZN34_INTERNAL_3be840d7_4_k_cu_60fd0d2d4cuda3std6ranges3__45__cpo9iter_swapE[1];
.global .align 1 .b8 _ZN34_INTERNAL_3be840d7_4_k_cu_60fd0d2d4cuda3std6ranges3__45__cpo4nextE[1];
.global .align 1 .b8 _ZN34_INTERNAL_3be840d7_4_k_cu_60fd0d2d4cuda3std6ranges3__45__cpo4prevE[1];
.global .align 1 .b8 _ZN34_INTERNAL_3be840d7_4_k_cu_60fd0d2d4cuda3std6ranges3__45__cpo4dataE[1];
.global .align 1 .b8 _ZN34_INTERNAL_3be840d7_4_k_cu_60fd0d2d4cuda3std6ranges3__45__cpo5cdataE[1];
.global .align 1 .b8 _ZN34_INTERNAL_3be840d7_4_k_cu_60fd0d2d4cuda3std6ranges3__45__cpo4sizeE[1];
.global .align 1 .b8 _ZN34_INTERNAL_3be840d7_4_k_cu_60fd0d2d4cuda3std6ranges3__45__cpo5ssizeE[1];
.global .align 1 .b8 _ZN34_INTERNAL_3be840d7_4_k_cu_60fd0d2d4cuda3std6ranges3__45__cpo8distanceE[1];
.global .align 1 .b8 _ZN34_INTERNAL_3be840d7_4_k_cu_60fd0d2d6thrust24THRUST_300001_SM_1000_NS8cuda_cub3parE[1];
.global .align 1 .b8 _ZN34_INTERNAL_3be840d7_4_k_cu_60fd0d2d6thrust24THRUST_300001_SM_1000_NS8cuda_cub10par_nosyncE[1];
.global .align 1 .b8 _ZN34_INTERNAL_3be840d7_4_k_cu_60fd0d2d6thrust24THRUST_300001_SM_1000_NS6system6detail10sequential3seqE[1];
.global .align 1 .b8 _ZN34_INTERNAL_3be840d7_4_k_cu_60fd0d2d6thrust24THRUST_300001_SM_1000_NS6system3cpp3parE[1];
.global .align 1 .b8 _ZN34_INTERNAL_3be840d7_4_k_cu_60fd0d2d6thrust24THRUST_300001_SM_1000_NS12placeholders2_1E[1];
.global .align 1 .b8 _ZN34_INTERNAL_3be840d7_4_k_cu_60fd0d2d6thrust24THRUST_300001_SM_1000_NS12placeholders2_2E[1];
.global .align 1 .b8 _ZN34_INTERNAL_3be840d7_4_k_cu_60fd0d2d6thrust24THRUST_300001_SM_1000_NS12placeholders2_3E[1];
.global .align 1 .b8 _ZN34_INTERNAL_3be840d7_4_k_cu_60fd0d2d6thrust24THRUST_300001_SM_1000_NS12placeholders2_4E[1];
.global .align 1 .b8 _ZN34_INTERNAL_3be840d7_4_k_cu_60fd0d2d6thrust24THRUST_300001_SM_1000_NS12placeholders2_5E[1];
.global .align 1 .b8 _ZN34_INTERNAL_3be840d7_4_k_cu_60fd0d2d6thrust24THRUST_300001_SM_1000_NS12placeholders2_6E[1];
.global .align 1 .b8 _ZN34_INTERNAL_3be840d7_4_k_cu_60fd0d2d6thrust24THRUST_300001_SM_1000_NS12placeholders2_7E[1];
.global .align 1 .b8 _ZN34_INTERNAL_3be840d7_4_k_cu_60fd0d2d6thrust24THRUST_300001_SM_1000_NS12placeholders2_8E[1];
.global .align 1 .b8 _ZN34_INTERNAL_3be840d7_4_k_cu_60fd0d2d6thrust24THRUST_300001_SM_1000_NS12placeholders2_9E[1];
.global .align 1 .b8 _ZN34_INTERNAL_3be840d7_4_k_cu_60fd0d2d6thrust24THRUST_300001_SM_1000_NS12placeholders3_10E[1];
.global .align 1 .b8 _ZN34_INTERNAL_3be840d7_4_k_cu_60fd0d2d6thrust24THRUST_300001_SM_1000_NS3seqE[1];
.global .align 1 .b8 _ZN34_INTERNAL_3be840d7_4_k_cu_60fd0d2d6thrust24THRUST_300001_SM_1000_NS6deviceE[1];

.visible .entry _Z22avoidBoundaries_kernalPKfS0_PfS1_(
	.param .u64 .ptr .align 1 _Z22avoidBoundaries_kernalPKfS0_PfS1__param_0,
	.param .u64 .ptr .align 1 _Z22avoidBoundaries_kernalPKfS0_PfS1__param_1,
	.param .u64 .ptr .align 1 _Z22avoidBoundaries_kernalPKfS0_PfS1__param_2,
	.param .u64 .ptr .align 1 _Z22avoidBoundaries_kernalPKfS0_PfS1__param_3
)
{
	.reg .pred 	%p<10>;
	.reg .b32 	%r<5>;
	.reg .b32 	%f<51>;
	.reg .b64 	%rd<19>;

	ld.param.u64 	%rd4, [_Z22avoidBoundaries_kernalPKfS0_PfS1__param_0];
	ld.param.u64 	%rd5, [_Z22avoidBoundaries_kernalPKfS0_PfS1__param_1];
	ld.param.u64 	%rd7, [_Z22avoidBoundaries_kernalPKfS0_PfS1__param_2];
	ld.param.u64 	%rd6, [_Z22avoidBoundaries_kernalPKfS0_PfS1__param_3];
	cvta.to.global.u64 	%rd1, %rd7;
	mov.u32 	%r2, %ctaid.x;
	mov.u32 	%r3, %ntid.x;
	mov.u32 	%r4, %tid.x;
	mad.lo.s32 	%r1, %r2, %r3, %r4;
	setp.gt.u32 	%p1, %r1, 99;
	@%p1 bra 	$L__BB0_13;
	cvta.to.global.u64 	%rd8, %rd6;
	cvta.to.global.u64 	%rd9, %rd5;
	mul.wide.u32 	%rd10, %r1, 4;
	add.s64 	%rd11, %rd9, %rd10;
	ld.global.f32 	%f1, [%rd11];
	setp.ltu.f32 	%p2, %f1, 0f40000000;
	add.s64 	%rd2, %rd8, %rd10;
	@%p2 bra 	$L__BB0_4;
	ld.global.f32 	%f2, [%rd2];
	setp.leu.f32 	%p3, %f2, 0f00000000;
	@%p3 bra 	$L__BB0_4;
	add.s64 	%rd13, %rd1, %rd10;
	ld.global.f32 	%f7, [%rd13];
	neg.f32 	%f8, %f2;
	sub.f32 	%f9, %f7, %f7;
	sub.f32 	%f10, %f8, %f2;
	fma.rn.f32 	%f11, %f9, %f9, 0f00000000;
	fma.rn.f32 	%f12, %f10, %f10, %f11;
	sqrt.rn.f32 	%f13, %f12;
	div.rn.f32 	%f14, %f9, %f13;
	mul.f32 	%f15, %f14, 0f3CA3D70A;
	st.global.f32 	[%rd13], %f15;
	div.rn.f32 	%f16, %f10, %f13;
	mul.f32 	%f17, %f16, 0f3CA3D70A;
	st.global.f32 	[%rd2], %f17;
	bra.uni 	$L__BB0_13;
$L__BB0_4:
	setp.gtu.f32 	%p4, %f1, 0fC0000000;
	@%p4 bra 	$L__BB0_7;
	ld.global.f32 	%f3, [%rd2];
	setp.geu.f32 	%p5, %f3, 0f00000000;
	@%p5 bra 	$L__BB0_7;
	add.s64 	%rd15, %rd1, %rd10;
	ld.global.f32 	%f18, [%rd15];
	neg.f32 	%f19, %f3;
	sub.f32 	%f20, %f18, %f18;
	sub.f32 	%f21, %f19, %f3;
	fma.rn.f32 	%f22, %f20, %f20, 0f00000000;
	fma.rn.f32 	%f23, %f21, %f21, %f22;
	sqrt.rn.f32 	%f24, %f23;
	div.rn.f32 	%f25, %f20, %f24;
	mul.f32 	%f26, %f25, 0f3CA3D70A;
	st.global.f32 	[%rd15], %f26;
	div.rn.f32 	%f27, %f21, %f24;
	mul.f32 	%f28, %f27, 0f3CA3D70A;
	st.global.f32 	[%rd2], %f28;
	bra.uni 	$L__BB0_13;
$L__BB0_7:
	cvta.to.global.u64 	%rd16, %rd4;
	add.s64 	%rd18, %rd16, %rd10;
	ld.global.f32 	%f4, [%rd18];
	setp.ltu.f32 	%p6, %f4, 0f40000000;
	add.s64 	%rd3, %rd1, %rd10;
	@%p6 bra 	$L__BB0_10;
	ld.global.f32 	%f5, [%rd3];
	setp.leu.f32 	%p7, %f5, 0f00000000;
	@%p7 bra 	$L__BB0_10;
	neg.f32 	%f29, %f5;
	ld.global.f32 	%f30, [%rd2];
	sub.f32 	%f31, %f29, %f5;
	sub.f32 	%f32, %f30, %f30;
	fma.rn.f32 	%f33, %f31, %f31, 0f00000000;
	fma.rn.f32 	%f34, %f32, %f32, %f33;
	sqrt.rn.f32 	%f35, %f34;
	div.rn.f32 	%f36, %f31, %f35;
	mul.f32 	%f37, %f36, 0f3CA3D70A;
	st.global.f32 	[%rd3], %f37;
	div.rn.f32 	%f38, %f32, %f35;
	mul.f32 	%f39, %f38, 0f3CA3D70A;
	st.global.f32 	[%rd2], %f39;
	bra.uni 	$L__BB0_13;
$L__BB0_10:
	setp.gtu.f32 	%p8, %f4, 0fC0000000;
	@%p8 bra 	$L__BB0_13;
	ld.global.f32 	%f6, [%rd3];
	setp.geu.f32 	%p9, %f6, 0f00000000;
	@%p9 bra 	$L__BB0_13;
	neg.f32 	%f40, %f6;
	ld.global.f32 	%f41, [%rd2];
	sub.f32 	%f42, %f40, %f6;
	sub.f32 	%f43, %f41, %f41;
	fma.rn.f32 	%f44, %f42, %f42, 0f00000000;
	fma.rn.f32 	%f45, %f43, %f43, %f44;
	sqrt.rn.f32 	%f46, %f45;
	div.rn.f32 	%f47, %f42, %f46;
	mul.f32 	%f48, %f47, 0f3CA3D70A;
	st.global.f32 	[%rd3], %f48;
	div.rn.f32 	%f49, %f43, %f46;
	mul.f32 	%f50, %f49, 0f3CA3D70A;
	st.global.f32 	[%rd2], %f50;
$L__BB0_13:
	ret;

}
	// .globl	_Z16updatePos_kernalPfS_PKfS1_
.visible .entry _Z16updatePos_kernalPfS_PKfS1_(
	.param .u64 .ptr .align 1 _Z16updatePos_kernalPfS_PKfS1__param_0,
	.param .u64 .ptr .align 1 _Z16updatePos_kernalPfS_PKfS1__param_1,
	.param .u64 .ptr .align 1 _Z16updatePos_kernalPfS_PKfS1__param_2,
	.param .u64 .ptr .align 1 _Z16updatePos_kernalPfS_PKfS1__param_3
)
{
	.reg .pred 	%p<2>;
	.reg .b32 	%r<5>;
	.reg .b32 	%f<7>;
	.reg .b64 	%rd<14>;

	ld.param.u64 	%rd1, [_Z16updatePos_kernalPfS_PKfS1__param_0];
	ld.param.u64 	%rd2, [_Z16updatePos_kernalPfS_PKfS1__param_1];
	ld.param.u64 	%rd3, [_Z16updatePos_kernalPfS_PKfS1__param_2];
	ld.param.u64 	%rd4, [_Z16updatePos_kernalPfS_PKfS1__param_3];
	mov.u32 	%r2, %ctaid.x;
	mov.u32 	%r3, %ntid.x;
	mov.u32 	%r4, %tid.x;
	mad.lo.s32 	%r1, %r2, %r3, %r4;
	setp.gt.u32 	%p1, %r1, 99;
	@%p1 bra 	$L__BB1_2;
	cvta.to.global.u64 	%rd5, %rd3;
	cvta.to.global.u64 	%rd6, %rd1;
	cvta.to.global.u64 	%rd7, %rd4;
	cvta.to.global.u64 	%rd8, %rd2;
	mul.wide.u32 	%rd9, %r1, 4;
	add.s64 	%rd10, %rd5, %rd9;
	ld.global.f32 	%f1, [%rd10];
	add.s64 	%rd11, %rd6, %rd9;
	ld.global.f32 	%f2, [%rd11];
	add.f32 	%f3, %f1, %f2;
	st.global.f32 	[%rd11], %f3;
	add.s64 	%rd12, %rd7, %rd9;
	ld.global.f32 	%f4, [%rd12];
	add.s64 	%rd13, %rd8, %rd9;
	ld.global.f32 	%f5, [%rd13];
	add.f32 	%f6, %f4, %f5;
	st.global.f32 	[%rd13], %f6;
$L__BB1_2:
	ret;

}
	// .globl	_Z15limitVel_kernalfPfS_
.visible .entry _Z15limitVel_kernalfPfS_(
	.param .f32 _Z15limitVel_kernalfPfS__param_0,
	.param .u64 .ptr .align 1 _Z15limitVel_kernalfPfS__param_1,
	.param .u64 .ptr .align 1 _Z15limitVel_kernalfPfS__param_2
)
{
	.reg .pred 	%p<3>;
	.reg .b32 	%r<5>;
	.reg .b32 	%f<12>;
	.reg .b64 	%rd<8>;

	ld.param.f32 	%f3, [_Z15limitVel_kernalfPfS__param_0];
	ld.param.u64 	%rd3, [_Z15limitVel_kernalfPfS__param_1];
	ld.param.u64 	%rd4, [_Z15limitVel_kernalfPfS__param_2];
	mov.u32 	%r2, %ctaid.x;
	mov.u32 	%r3, %ntid.x;
	mov.u32 	%r4, %tid.x;
	mad.lo.s32 	%r1, %r2, %r3, %r4;
	setp.gt.u32 	%p1, %r1, 99;
	@%p1 bra 	$L__BB2_3;
	cvta.to.global.u64 	%rd5, %rd3;
	cvta.to.global.u64 	%rd6, %rd4;
	mul.wide.u32 	%rd7, %r1, 4;
	add.s64 	%rd1, %rd5, %rd7;
	ld.global.f32 	%f1, [%rd1];
	add.s64 	%rd2, %rd6, %rd7;
	ld.global.f32 	%f4, [%rd2];
	fma.rn.f32 	%f5, %f1, %f1, 0f00000000;
	fma.rn.f32 	%f6, %f4, %f4, %f5;
	sqrt.rn.f32 	%f2, %f6;
	setp.leu.f32 	%p2, %f2, %f3;
	@%p2 bra 	$L__BB2_3;
	div.rn.f32 	%f7, %f1, %f2;
	mul.f32 	%f8, %f3, %f7;
	st.global.f32 	[%rd1], %f8;
	ld.global.f32 	%f9, [%rd2];
	div.rn.f32 	%f10, %f9, %f2;
	mul.f32 	%f11, %f3, %f10;
	st.global.f32 	[%rd2], %f11;
$L__BB2_3:
	ret;

}
	// .globl	_Z12flock_kernalPfS_S_S_S_S_PKfS1_S_S_
.visible .entry _Z12flock_kernalPfS_S_S_S_S_PKfS1_S_S_(
	.param .u64 .ptr .align 1 _Z12flock_kernalPfS_S_S_S_S_PKfS1_S_S__param_0,
	.param .u64 .ptr .align 1 _Z12flock_kernalPfS_S_S_S_S_PKfS1_S_S__param_1,
	.param .u64 .ptr .align 1 _Z12flock_kernalPfS_S_S_S_S_PKfS1_S_S__param_2,
	.param .u64 .ptr .align 1 _Z12flock_kernalPfS_S_S_S_S_PKfS1_S_S__param_3,
	.param .u64 .ptr .align 1 _Z12flock_kernalPfS_S_S_S_S_PKfS1_S_S__param_4,
	.param .u64 .ptr .align 1 _Z12flock_kernalPfS_S_S_S_S_PKfS1_S_S__param_5,
	.param .u64 .ptr .align 1 _Z12flock_kernalPfS_S_S_S_S_PKfS1_S_S__param_6,
	.param .u64 .ptr .align 1 _Z12flock_kernalPfS_S_S_S_S_PKfS1_S_S__param_7,
	.param .u64 .ptr .align 1 _Z12flock_kernalPfS_S_S_S_S_PKfS1_S_S__param_8,
	.param .u64 .ptr .align 1 _Z12flock_kernalPfS_S_S_S_S_PKfS1_S_S__param_9
)
{
	.reg .pred 	%p<21>;
	.reg .b32 	%r<34>;
	.reg .b32 	%f<153>;
	.reg .b64 	%rd<80>;
	.reg .b64 	%fd<4>;
	// demoted variable
	.shared .align 4 .b8 _ZZ16alignment_kernalPfS_PKfS1_S1_S1_E18numberOfNeighbours[400];
	// demoted variable
	.shared .align 4 .b8 _ZZ17seperation_kernalPfS_PKfS1_S1_S1_E12_diffVectorX[400];
	// demoted variable
	.shared .align 4 .b8 _ZZ17seperation_kernalPfS_PKfS1_S1_S1_E12_diffVectorZ[400];
	// demoted variable
	.shared .align 4 .b8 _ZZ17seperation_kernalPfS_PKfS1_S1_S1_E18numberOfNeighbours[400];
	// demoted variable
	.shared .align 4 .b8 _ZZ15cohesion_kernalPfS_PKfS1_S1_S1_E18numberOfNeighbours[400];
	ld.param.u64 	%rd22, [_Z12flock_kernalPfS_S_S_S_S_PKfS1_S_S__param_0];
	ld.param.u64 	%rd23, [_Z12flock_kernalPfS_S_S_S_S_PKfS1_S_S__param_1];
	ld.param.u64 	%rd24, [_Z12flock_kernalPfS_S_S_S_S_PKfS1_S_S__param_2];
	ld.param.u64 	%rd25, [_Z12flock_kernalPfS_S_S_S_S_PKfS1_S_S__param_3];
	ld.param.u64 	%rd26, [_Z12flock_kernalPfS_S_S_S_S_PKfS1_S_S__param_4];
	ld.param.u64 	%rd27, [_Z12flock_kernalPfS_S_S_S_S_PKfS1_S_S__param_5];
	ld.param.u64 	%rd28, [_Z12flock_kernalPfS_S_S_S_S_PKfS1_S_S__param_6];
	ld.param.u64 	%rd29, [_Z12flock_kernalPfS_S_S_S_S_PKfS1_S_S__param_7];
	ld.param.u64 	%rd30, [_Z12flock_kernalPfS_S_S_S_S_PKfS1_S_S__param_8];
	ld.param.u64 	%rd31, [_Z12flock_kernalPfS_S_S_S_S_PKfS1_S_S__param_9];
	cvta.to.global.u64 	%rd1, %rd27;
	cvta.to.global.u64 	%rd2, %rd26;
	cvta.to.global.u64 	%rd3, %rd25;
	cvta.to.global.u64 	%rd4, %rd24;
	cvta.to.global.u64 	%rd5, %rd31;
	cvta.to.global.u64 	%rd6, %rd30;
	cvta.to.global.u64 	%rd7, %rd29;
	cvta.to.global.u64 	%rd8, %rd28;
	cvta.to.global.u64 	%rd9, %rd23;
	cvta.to.global.u64 	%rd10, %rd22;
	mov.u32 	%r13, %ctaid.x;
	mov.u32 	%r14, %ntid.x;
	mov.u32 	%r15, %tid.x;
	mad.lo.s32 	%r1, %r13, %r14, %r15;
	mov.u32 	%r16, %ctaid.y;
	mov.u32 	%r17, %ntid.y;
	mul.lo.s32 	%r2, %r16, %r17;
	setp.gt.u32 	%p1, %r1, 99;
	@%p1 bra 	$L__BB3_30;
	mov.u32 	%r3, %tid.y;
	add.s32 	%r4, %r2, %r3;
	setp.gt.u32 	%p2, %r4, 99;
	shl.b32 	%r18, %r1, 2;
	mov.u32 	%r19, _ZZ15cohesion_kernalPfS_PKfS1_S1_S1_E18numberOfNeighbours;
	add.s32 	%r5, %r19, %r18;
	@%p2 bra 	$L__BB3_5;
	mov.b32 	%r20, 0;
	st.shared.u32 	[%r5], %r20;
	mul.wide.u32 	%rd32, %r1, 4;
	add.s64 	%rd11, %rd10, %rd32;
	st.global.u32 	[%rd11], %r20;
	add.s64 	%rd12, %rd9, %rd32;
	st.global.u32 	[%rd12], %r20;
	bar.sync 	0;
	setp.eq.s32 	%p3, %r1, %r4;
	@%p3 bra 	$L__BB3_5;
	mul.wide.u32 	%rd33, %r1, 4;
	add.s64 	%rd34, %rd8, %rd33;
	ld.global.f32 	%f25, [%rd34];
	add.s64 	%rd35, %rd7, %rd33;
	ld.global.f32 	%f26, [%rd35];
	mul.wide.u32 	%rd36, %r4, 4;
	add.s64 	%rd37, %rd8, %rd36;
	ld.global.f32 	%f1, [%rd37];
	add.s64 	%rd13, %rd7, %rd36;
	ld.global.f32 	%f27, [%rd13];
	sub.f32 	%f28, %f25, %f1;
	sub.f32 	%f29, %f26, %f27;
	mul.f32 	%f30, %f29, %f29;
	fma.rn.f32 	%f31, %f28, %f28, %f30;
	sqrt.rn.f32 	%f32, %f31;
	cvt.f64.f32 	%fd1, %f32;
	setp.geu.f64 	%p4, %fd1, 0d3FC999999999999A;
	@%p4 bra 	$L__BB3_5;
	atom.global.add.f32 	%f33, [%rd11], %f1;
	ld.global.f32 	%f34, [%rd13];
	atom.global.add.f32 	%f35, [%rd12], %f34;
	atom.shared.add.u32 	%r21, [%r5], 1;
$L__BB3_5:
	bar.sync 	0;
	setp.ne.s32 	%p5, %r4, 0;
	shl.b32 	%r22, %r1, 2;
	mov.u32 	%r23, _ZZ17seperation_kernalPfS_PKfS1_S1_S1_E18numberOfNeighbours;
	add.s32 	%r6, %r23, %r22;
	@%p5 bra 	$L__BB3_10;
	ld.shared.u32 	%r7, [%r5];
	setp.eq.s32 	%p7, %r7, 0;
	@%p7 bra 	$L__BB3_11;
	mul.wide.u32 	%rd38, %r1, 4;
	add.s64 	%rd14, %rd10, %rd38;
	ld.global.f32 	%f36, [%rd14];
	cvt.rn.f32.u32 	%f37, %r7;
	div.rn.f32 	%f38, %f36, %f37;
	add.s64 	%rd15, %rd9, %rd38;
	ld.global.f32 	%f39, [%rd15];
	div.rn.f32 	%f40, %f39, %f37;
	st.global.f32 	[%rd14], %f38;
	st.global.f32 	[%rd15], %f40;
	ld.global.f32 	%f41, [%rd14];
	add.s64 	%rd39, %rd8, %rd38;
	ld.global.f32 	%f42, [%rd39];
	sub.f32 	%f43, %f41, %f42;
	st.global.f32 	[%rd14], %f43;
	ld.global.f32 	%f44, [%rd15];
	add.s64 	%rd40, %rd7, %rd38;
	ld.global.f32 	%f45, [%rd40];
	sub.f32 	%f147, %f44, %f45;
	st.global.f32 	[%rd15], %f147;
	ld.global.f32 	%f148, [%rd14];
	fma.rn.f32 	%f46, %f148, %f148, 0f00000000;
	fma.rn.f32 	%f47, %f147, %f147, %f46;
	sqrt.rn.f32 	%f4, %f47;
	setp.leu.f32 	%p8, %f4, 0f00000000;
	@%p8 bra 	$L__BB3_9;
	div.rn.f32 	%f48, %f148, %f4;
	st.global.f32 	[%rd14], %f48;
	ld.global.f32 	%f49, [%rd15];
	div.rn.f32 	%f147, %f49, %f4;
	st.global.f32 	[%rd15], %f147;
	ld.global.f32 	%f148, [%rd14];
$L__BB3_9:
	mul.wide.u32 	%rd41, %r1, 4;
	add.s64 	%rd42, %rd6, %rd41;
	ld.global.f32 	%f50, [%rd42];
	sub.f32 	%f51, %f148, %f50;
	add.s64 	%rd43, %rd5, %rd41;
	ld.global.f32 	%f52, [%rd43];
	sub.f32 	%f53, %f147, %f52;
	fma.rn.f32 	%f54, %f51, %f51, 0f00000000;
	fma.rn.f32 	%f55, %f53, %f53, %f54;
	sqrt.rn.f32 	%f56, %f55;
	div.rn.f32 	%f57, %f51, %f56;
	mul.f32 	%f58, %f57, 0f3CA3D70A;
	st.global.f32 	[%rd14], %f58;
	div.rn.f32 	%f59, %f53, %f56;
	mul.f32 	%f60, %f59, 0f3CA3D70A;
	st.global.f32 	[%rd15], %f60;
	bra.uni 	$L__BB3_11;
$L__BB3_10:
	setp.gt.u32 	%p6, %r4, 99;
	@%p6 bra 	$L__BB3_14;
$L__BB3_11:
	mov.b32 	%r24, 0;
	st.shared.u32 	[%r6], %r24;
	shl.b32 	%r25, %r1, 2;
	mov.u32 	%r26, _ZZ17seperation_kernalPfS_PKfS1_S1_S1_E12_diffVectorX;
	add.s32 	%r8, %r26, %r25;
	st.shared.u32 	[%r8], %r24;
	mov.u32 	%r27, _ZZ17seperation_kernalPfS_PKfS1_S1_S1_E12_diffVectorZ;
	add.s32 	%r9, %r27, %r25;
	st.shared.u32 	[%r9], %r24;
	bar.sync 	0;
	setp.eq.s32 	%p9, %r1, %r4;
	@%p9 bra 	$L__BB3_14;
	mul.wide.u32 	%rd44, %r1, 4;
	add.s64 	%rd45, %rd8, %rd44;
	ld.global.f32 	%f9, [%rd45];
	add.s64 	%rd16, %rd7, %rd44;
	ld.global.f32 	%f61, [%rd16];
	mul.wide.u32 	%rd46, %r4, 4;
	add.s64 	%rd47, %rd8, %rd46;
	ld.global.f32 	%f10, [%rd47];
	add.s64 	%rd17, %rd7, %rd46;
	ld.global.f32 	%f62, [%rd17];
	sub.f32 	%f63, %f9, %f10;
	sub.f32 	%f64, %f61, %f62;
	mul.f32 	%f65, %f64, %f64;
	fma.rn.f32 	%f66, %f63, %f63, %f65;
	sqrt.rn.f32 	%f67, %f66;
	cvt.f64.f32 	%fd2, %f67;
	setp.geu.f64 	%p10, %fd2, 0d3FB999999999999A;
	@%p10 bra 	$L__BB3_14;
	sub.f32 	%f68, %f10, %f9;
	atom.shared.add.f32 	%f69, [%r8], %f68;
	ld.global.f32 	%f70, [%rd17];
	ld.global.f32 	%f71, [%rd16];
	sub.f32 	%f72, %f70, %f71;
	atom.shared.add.f32 	%f73, [%r9], %f72;
	mul.wide.u32 	%rd48, %r1, 4;
	add.s64 	%rd49, %rd4, %rd48;
	ld.shared.f32 	%f74, [%r8];
	atom.global.add.f32 	%f75, [%rd49], %f74;
	add.s64 	%rd50, %rd3, %rd48;
	ld.shared.f32 	%f76, [%r9];
	atom.global.add.f32 	%f77, [%rd50], %f76;
	atom.shared.add.u32 	%r28, [%r6], 1;
$L__BB3_14:
	setp.ne.s32 	%p11, %r4, 0;
	bar.sync 	0;
	shl.b32 	%r29, %r1, 2;
	mov.u32 	%r30, _ZZ16alignment_kernalPfS_PKfS1_S1_S1_E18numberOfNeighbours;
	add.s32 	%r10, %r30, %r29;
	@%p11 bra 	$L__BB3_19;
	ld.shared.u32 	%r11, [%r6];
	setp.eq.s32 	%p13, %r11, 0;
	@%p13 bra 	$L__BB3_20;
	mul.wide.u32 	%rd51, %r1, 4;
	add.s64 	%rd18, %rd4, %rd51;
	ld.global.f32 	%f78, [%rd18];
	cvt.rn.f32.u32 	%f79, %r11;
	div.rn.f32 	%f80, %f78, %f79;
	st.global.f32 	[%rd18], %f80;
	add.s64 	%rd19, %rd3, %rd51;
	ld.global.f32 	%f81, [%rd19];
	div.rn.f32 	%f82, %f81, %f79;
	st.global.f32 	[%rd19], %f82;
	ld.global.f32 	%f83, [%rd18];
	neg.f32 	%f84, %f83;
	st.global.f32 	[%rd18], %f84;
	ld.global.f32 	%f85, [%rd19];
	neg.f32 	%f149, %f85;
	st.global.f32 	[%rd19], %f149;
	ld.global.f32 	%f150, [%rd18];
	fma.rn.f32 	%f86, %f150, %f150, 0f00000000;
	fma.rn.f32 	%f87, %f85, %f85, %f86;
	sqrt.rn.f32 	%f13, %f87;
	setp.leu.f32 	%p14, %f13, 0f00000000;
	@%p14 bra 	$L__BB3_18;
	div.rn.f32 	%f88, %f150, %f13;
	st.global.f32 	[%rd18], %f88;
	ld.global.f32 	%f89, [%rd19];
	div.rn.f32 	%f149, %f89, %f13;
	st.global.f32 	[%rd19], %f149;
	ld.global.f32 	%f150, [%rd18];
$L__BB3_18:
	mul.wide.u32 	%rd52, %r1, 4;
	add.s64 	%rd53, %rd6, %rd52;
	ld.global.f32 	%f90, [%rd53];
	sub.f32 	%f91, %f150, %f90;
	add.s64 	%rd54, %rd5, %rd52;
	ld.global.f32 	%f92, [%rd54];
	sub.f32 	%f93, %f149, %f92;
	fma.rn.f32 	%f94, %f91, %f91, 0f00000000;
	fma.rn.f32 	%f95, %f93, %f93, %f94;
	sqrt.rn.f32 	%f96, %f95;
	div.rn.f32 	%f97, %f91, %f96;
	mul.f32 	%f98, %f97, 0f3CA3D70A;
	st.global.f32 	[%rd18], %f98;
	div.rn.f32 	%f99, %f93, %f96;
	mul.f32 	%f100, %f99, 0f3CA3D70A;
	st.global.f32 	[%rd19], %f100;
	bra.uni 	$L__BB3_20;
$L__BB3_19:
	setp.gt.u32 	%p12, %r4, 99;
	@%p12 bra 	$L__BB3_23;
$L__BB3_20:
	mov.b32 	%r31, 0;
	st.shared.u32 	[%r10], %r31;
	bar.sync 	0;
	setp.eq.s32 	%p15, %r1, %r4;
	@%p15 bra 	$L__BB3_23;
	mul.wide.u32 	%rd55, %r1, 4;
	add.s64 	%rd56, %rd8, %rd55;
	ld.global.f32 	%f101, [%rd56];
	add.s64 	%rd57, %rd7, %rd55;
	ld.global.f32 	%f102, [%rd57];
	mul.wide.u32 	%rd58, %r4, 4;
	add.s64 	%rd59, %rd8, %rd58;
	ld.global.f32 	%f103, [%rd59];
	add.s64 	%rd60, %rd7, %rd58;
	ld.global.f32 	%f104, [%rd60];
	sub.f32 	%f105, %f101, %f103;
	sub.f32 	%f106, %f102, %f104;
	mul.f32 	%f107, %f106, %f106;
	fma.rn.f32 	%f108, %f105, %f105, %f107;
	sqrt.rn.f32 	%f109, %f108;
	cvt.f64.f32 	%fd3, %f109;
	setp.geu.f64 	%p16, %fd3, 0d3FC3333333333333;
	@%p16 bra 	$L__BB3_23;
	add.s64 	%rd62, %rd2, %rd55;
	mul.wide.u32 	%rd63, %r4, 4;
	add.s64 	%rd64, %rd6, %rd63;
	ld.global.f32 	%f110, [%rd64];
	atom.global.add.f32 	%f111, [%rd62], %f110;
	add.s64 	%rd65, %rd1, %rd55;
	add.s64 	%rd66, %rd5, %rd63;
	ld.global.f32 	%f112, [%rd66];
	atom.global.add.f32 	%f113, [%rd65], %f112;
	atom.shared.add.u32 	%r32, [%r10], 1;
$L__BB3_23:
	setp.ne.s32 	%p17, %r4, 0;
	bar.sync 	0;
	@%p17 bra 	$L__BB3_28;
	ld.shared.u32 	%r12, [%r10];
	setp.eq.s32 	%p18, %r12, 0;
	@%p18 bra 	$L__BB3_28;
	mul.wide.u32 	%rd67, %r1, 4;
	add.s64 	%rd20, %rd2, %rd67;
	ld.global.f32 	%f114, [%rd20];
	cvt.rn.f32.u32 	%f115, %r12;
	div.rn.f32 	%f116, %f114, %f115;
	st.global.f32 	[%rd20], %f116;
	add.s64 	%rd21, %rd1, %rd67;
	ld.global.f32 	%f117, [%rd21];
	div.rn.f32 	%f151, %f117, %f115;
	st.global.f32 	[%rd21], %f151;
	ld.global.f32 	%f152, [%rd20];
	fma.rn.f32 	%f118, %f152, %f152, 0f00000000;
	fma.rn.f32 	%f119, %f151, %f151, %f118;
	sqrt.rn.f32 	%f20, %f119;
	setp.leu.f32 	%p19, %f20, 0f00000000;
	@%p19 bra 	$L__BB3_27;
	div.rn.f32 	%f120, %f152, %f20;
	st.global.f32 	[%rd20], %f120;
	ld.global.f32 	%f121, [%rd21];
	div.rn.f32 	%f151, %f121, %f20;
	st.global.f32 	[%rd21], %f151;
	ld.global.f32 	%f152, [%rd20];
$L__BB3_27:
	add.s64 	%rd69, %rd6, %rd67;
	ld.global.f32 	%f122, [%rd69];
	sub.f32 	%f123, %f152, %f122;
	add.s64 	%rd70, %rd5, %rd67;
	ld.global.f32 	%f124, [%rd70];
	sub.f32 	%f125, %f151, %f124;
	fma.rn.f32 	%f126, %f123, %f123, 0f00000000;
	fma.rn.f32 	%f127, %f125, %f125, %f126;
	sqrt.rn.f32 	%f128, %f127;
	div.rn.f32 	%f129, %f123, %f128;
	mul.f32 	%f130, %f129, 0f3CA3D70A;
	st.global.f32 	[%rd20], %f130;
	div.rn.f32 	%f131, %f125, %f128;
	mul.f32 	%f132, %f131, 0f3CA3D70A;
	st.global.f32 	[%rd21], %f132;
$L__BB3_28:
	bar.sync 	0;
	or.b32  	%r33, %r2, %r3;
	setp.ne.s32 	%p20, %r33, 0;
	@%p20 bra 	$L__BB3_30;
	mul.wide.u32 	%rd71, %r1, 4;
	add.s64 	%rd72, %rd10, %rd71;
	ld.global.f32 	%f133, [%rd72];
	add.s64 	%rd73, %rd4, %rd71;
	ld.global.f32 	%f134, [%rd73];
	add.f32 	%f135, %f133, %f134;
	add.s64 	%rd74, %rd2, %rd71;
	ld.global.f32 	%f136, [%rd74];
	add.f32 	%f137, %f135, %f136;
	add.s64 	%rd75, %rd6, %rd71;
	ld.global.f32 	%f138, [%rd75];
	add.f32 	%f139, %f138, %f137;
	st.global.f32 	[%rd75], %f139;
	add.s64 	%rd76, %rd9, %rd71;
	ld.global.f32 	%f140, [%rd76];
	add.s64 	%rd77, %rd3, %rd71;
	ld.global.f32 	%f141, [%rd77];
	add.f32 	%f142, %f140, %f141;
	add.s64 	%rd78, %rd1, %rd71;
	ld.global.f32 	%f143, [%rd78];
	add.f32 	%f144, %f142, %f143;
	add.s64 	%rd79, %rd5, %rd71;
	ld.global.f32 	%f145, [%rd79];
	add.f32 	%f146, %f145, %f144;
	st.global.f32 	[%rd79], %f146;
$L__BB3_30:
	ret;

}
	// .globl	_ZN3cub18CUB_300001_SM_10006detail11EmptyKernelIvEEvv
.visible .entry _ZN3cub18CUB_300001_SM_10006detail11EmptyKernelIvEEvv()
{


	ret;

}


// ===== COMPILED SASS (sm_100) =====

	.target	sm_100

	.elftype	@"ET_EXEC"


//--------------------- .note.nv.tkinfo           --------------------------
	.section	.note.nv.tkinfo,"",@"SHT_NOTE"
	.sectionflags	@"SHF_NOTE_NV_TKINFO"
	.tkinfo
        /*0018*/ 	.word	0x00000002
        /*0030*/ 	.string	""
        /*0030*/ 	.string	"ptxas"
        /*0030*/ 	.string	"Cuda compilation tools, release 13.0, V13.0.88"
        /*0030*/ 	.string	"Build cuda_13.0.r13.0/compiler.36424714_0"
        /*0030*/ 	.string	"-arch sm_100 -m 64 "



//--------------------- .note.nv.cuinfo           --------------------------
	.section	.note.nv.cuinfo,"",@"SHT_NOTE"
	.sectionflags	@"SHF_NOTE_NV_CUINFO"
        /*0018*/ 	.short	0x0002
        /*001a*/ 	.short	0x0064
        /*001c*/ 	.short	0x0082
	.zero		2


//--------------------- .nv.info                  --------------------------
	.section	.nv.info,"",@"SHT_CUDA_INFO"
	.align	4


	//----- nvinfo : EIATTR_REGCOUNT
	.align		4
        /*0000*/ 	.byte	0x04, 0x2f
        /*0002*/ 	.short	(.L_46 - .L_45)
	.align		4
.L_45:
        /*0004*/ 	.word	index@(_Z22avoidBoundaries_kernalPKfS0_PfS1_)
        /*0008*/ 	.word	0x00000013


	//----- nvinfo : EIATTR_FRAME_SIZE
	.align		4
.L_46:
        /*000c*/ 	.byte	0x04, 0x11
        /*000e*/ 	.short	(.L_48 - .L_47)
	.align		4
.L_47:
        /*0010*/ 	.word	index@($__internal_5_$__cuda_sm3x_div_rn_noftz_f32_slowpath)
        /*0014*/ 	.word	0x00000000


	//----- nvinfo : EIATTR_FRAME_SIZE
	.align		4
.L_48:
        /*0018*/ 	.byte	0x04, 0x11
        /*001a*/ 	.short	(.L_50 - .L_49)
	.align		4
.L_49:
        /*001c*/ 	.word	index@($__internal_4_$__cuda_sm20_sqrt_rn_f32_slowpath)
        /*0020*/ 	.word	0x00000000


	//----- nvinfo : EIATTR_FRAME_SIZE
	.align		4
.L_50:
        /*0024*/ 	.byte	0x04, 0x11
        /*0026*/ 	.short	(.L_52 - .L_51)
	.align		4
.L_51:
        /*0028*/ 	.word	index@(_Z22avoidBoundaries_kernalPKfS0_PfS1_)
        /*002c*/ 	.word	0x00000000


	//----- nvinfo : EIATTR_REGCOUNT
	.align		4
.L_52:
        /*0030*/ 	.byte	0x04, 0x2f
        /*0032*/ 	.short	(.L_54 - .L_53)
	.align		4
.L_53:
        /*0034*/ 	.word	index@(_Z16updatePos_kernalPfS_PKfS1_)
        /*0038*/ 	.word	0x00000010


	//----- nvinfo : EIATTR_FRAME_SIZE
	.align		4
.L_54:
        /*003c*/ 	.byte	0x04, 0x11
        /*003e*/ 	.short	(.L_56 - .L_55)
	.align		4
.L_55:
        /*0040*/ 	.word	index@(_Z16updatePos_kernalPfS_PKfS1_)
        /*0044*/ 	.word	0x00000000


	//----- nvinfo : EIATTR_REGCOUNT
	.align		4
.L_56:
        /*0048*/ 	.byte	0x04, 0x2f
        /*004a*/ 	.short	(.L_58 - .L_57)
	.align		4
.L_57:
        /*004c*/ 	.word	index@(_Z15limitVel_kernalfPfS_)
        /*0050*/ 	.word	0x00000013


	//----- nvinfo : EIATTR_FRAME_SIZE
	.align		4
.L_58:
        /*0054*/ 	.byte	0x04, 0x11
        /*0056*/ 	.short	(.L_60 - .L_59)
	.align		4
.L_59:
        /*0058*/ 	.word	index@($__internal_3_$__cuda_sm3x_div_rn_noftz_f32_slowpath)
        /*005c*/ 	.word	0x00000000


	//----- nvinfo : EIATTR_FRAME_SIZE
	.align		4
.L_60:
        /*0060*/ 	.byte	0x04, 0x11
        /*0062*/ 	.short	(.L_62 - .L_61)
	.align		4
.L_61:
        /*0064*/ 	.word	index@($__internal_2_$__cuda_sm20_sqrt_rn_f32_slowpath)
        /*0068*/ 	.word	0x00000000


	//----- nvinfo : EIATTR_FRAME_SIZE
	.align		4
.L_62:
        /*006c*/ 	.byte	0x04, 0x11
        /*006e*/ 	.short	(.L_64 - .L_63)
	.align		4
.L_63:
        /*0070*/ 	.word	index@(_Z15limitVel_kernalfPfS_)
        /*0074*/ 	.word	0x00000000


	//----- nvinfo : EIATTR_REGCOUNT
	.align		4
.L_64:
        /*0078*/ 	.byte	0x04, 0x2f
        /*007a*/ 	.short	(.L_66 - .L_65)
	.align		4
.L_65:
        /*007c*/ 	.word	index@(_Z12flock_kernalPfS_S_S_S_S_PKfS1_S_S_)
        /*0080*/ 	.word	0x0000001a


	//----- nvinfo : EIATTR_FRAME_SIZE
	.align		4
.L_66:
        /*0084*/ 	.byte	0x04, 0x11
        /*0086*/ 	.short	(.L_68 - .L_67)
	.align		4
.L_67:
        /*0088*/ 	.word	index@($__internal_1_$__cuda_sm3x_div_rn_noftz_f32_slowpath)
        /*008c*/ 	.word	0x00000000


	//----- nvinfo : EIATTR_FRAME_SIZE
	.align		4
.L_68:
        /*0090*/ 	.byte	0x04, 0x11
        /*0092*/ 	.short	(.L_70 - .L_69)
	.align		4
.L_69:
        /*0094*/ 	.word	index@($__internal_0_$__cuda_sm20_sqrt_rn_f32_slowpath)
        /*0098*/ 	.word	0x00000000


	//----- nvinfo : EIATTR_FRAME_SIZE
	.align		4
.L_70:
        /*009c*/ 	.byte	0x04, 0x11
        /*009e*/ 	.short	(.L_72 - .L_71)
	.align		4
.L_71:
        /*00a0*/ 	.word	index@(_Z12flock_kernalPfS_S_S_S_S_PKfS1_S_S_)
        /*00a4*/ 	.word	0x00000000


	//----- nvinfo : EIATTR_REGCOUNT
	.align		4
.L_72:
        /*00a8*/ 	.byte	0x04, 0x2f
        /*00aa*/ 	.short	(.L_74 - .L_73)
	.align		4
.L_73:
        /*00ac*/ 	.word	index@(_ZN3cub18CUB_300001_SM_10006detail11EmptyKernelIvEEvv)
        /*00b0*/ 	.word	0x00000004


	//----- nvinfo : EIATTR_FRAME_SIZE
	.align		4
.L_74:
        /*00b4*/ 	.byte	0x04, 0x11
        /*00b6*/ 	.short	(.L_76 - .L_75)
	.align		4
.L_75:
        /*00b8*/ 	.word	index@(_ZN3cub18CUB_300001_SM_10006detail11EmptyKernelIvEEvv)
        /*00bc*/ 	.word	0x00000000


	//----- nvinfo : EIATTR_MIN_STACK_SIZE
	.align		4
.L_76:
        /*00c0*/ 	.byte	0x04, 0x12
        /*00c2*/ 	.short	(.L_78 - .L_77)
	.align		4
.L_77:
        /*00c4*/ 	.word	index@(_ZN3cub18CUB_300001_SM_10006detail11EmptyKernelIvEEvv)
        /*00c8*/ 	.word	0x00000000


	//----- nvinfo : EIATTR_MIN_STACK_SIZE
	.align		4
.L_78:
        /*00cc*/ 	.byte	0x04, 0x12
        /*00ce*/ 	.short	(.L_80 - .L_79)
	.align		4
.L_79:
        /*00d0*/ 	.word	index@(_Z12flock_kernalPfS_S_S_S_S_PKfS1_S_S_)
        /*00d4*/ 	.word	0x00000000


	//----- nvinfo : EIATTR_MIN_STACK_SIZE
	.align		4
.L_80:
        /*00d8*/ 	.byte	0x04, 0x12
        /*00da*/ 	.short	(.L_82 - .L_81)
	.align		4
.L_81:
        /*00dc*/ 	.word	index@(_Z15limitVel_kernalfPfS_)
        /*00e0*/ 	.word	0x00000000


	//----- nvinfo : EIATTR_MIN_STACK_SIZE
	.align		4
.L_82:
        /*00e4*/ 	.byte	0x04, 0x12
        /*00e6*/ 	.short	(.L_84 - .L_83)
	.align		4
.L_83:
        /*00e8*/ 	.word	index@(_Z16updatePos_kernalPfS_PKfS1_)
        /*00ec*/ 	.word	0x00000000


	//----- nvinfo : EIATTR_MIN_STACK_SIZE
	.align		4
.L_84:
        /*00f0*/ 	.byte	0x04, 0x12
        /*00f2*/ 	.short	(.L_86 - .L_85)
	.align		4
.L_85:
        /*00f4*/ 	.word	index@(_Z22avoidBoundaries_kernalPKfS0_PfS1_)
        /*00f8*/ 	.word	0x00000000
.L_86:


//--------------------- .nv.compat                --------------------------
	.section	.nv.compat,"",@"SHT_CUDA_COMPAT_INFO"
	.align	4
        /*0000*/ 	.byte	0x02, 0x09, 0x00, 0x00, 0x02, 0x02, 0x01, 0x00, 0x02, 0x05, 0x05, 0x00, 0x03, 0x07, 0x01, 0x01
        /*0010*/ 	.byte	0x02, 0x03, 0x00, 0x00, 0x02, 0x06, 0x01, 0x00, 0x04, 0x0b, 0x08, 0x00, 0x01, 0x00, 0x00, 0x00
        /*0020*/ 	.byte	0x00, 0x00, 0x00, 0x00


//--------------------- .nv.info._ZN3cub18CUB_300001_SM_10006detail11EmptyKernelIvEEvv --------------------------
	.section	.nv.info._ZN3cub18CUB_300001_SM_10006detail11EmptyKernelIvEEvv,"",@"SHT_CUDA_INFO"
	.sectionflags	@""
	.align	4


	//----- nvinfo : EIATTR_CUDA_API_VERSION
	.align		4
        /*0000*/ 	.byte	0x04, 0x37
        /*0002*/ 	.short	(.L_88 - .L_87)
.L_87:
        /*0004*/ 	.word	0x00000082


	//----- nvinfo : EIATTR_SPARSE_MMA_MASK
	.align		4
.L_88:
        /*0008*/ 	.byte	0x03, 0x50
        /*000a*/ 	.short	0x0000


	//----- nvinfo : EIATTR_MAXREG_COUNT
	.align		4
        /*000c*/ 	.byte	0x03, 0x1b
        /*000e*/ 	.short	0x00ff


	//----- nvinfo : EIATTR_MERCURY_ISA_VERSION
	.align		4
        /*0010*/ 	.byte	0x03, 0x5f
        /*0012*/ 	.short	0x0101


	//----- nvinfo : EIATTR_VRC_CTA_INIT_COUNT
	.align		4
        /*0014*/ 	.byte	0x02, 0x4a
	.zero		1
	.zero		1


	//----- nvinfo : EIATTR_EXIT_INSTR_OFFSETS
	.align		4
        /*0018*/ 	.byte	0x04, 0x1c
        /*001a*/ 	.short	(.L_90 - .L_89)


	//   ....[0]....
.L_89:
        /*001c*/ 	.word	0x00000010


	//----- nvinfo : EIATTR_SW_WAR
	.align		4
.L_90:
        /*0020*/ 	.byte	0x04, 0x36
        /*0022*/ 	.short	(.L_92 - .L_91)
.L_91:
        /*0024*/ 	.word	0x00000008
.L_92:


//--------------------- .nv.info._Z12flock_kernalPfS_S_S_S_S_PKfS1_S_S_ --------------------------
	.section	.nv.info._Z12flock_kernalPfS_S_S_S_S_PKfS1_S_S_,"",@"SHT_CUDA_INFO"
	.sectionflags	@""
	.align	4


	//----- nvinfo : EIATTR_CUDA_API_VERSION
	.align		4
        /*0000*/ 	.byte	0x04, 0x37
        /*0002*/ 	.short	(.L_94 - .L_93)
.L_93:
        /*0004*/ 	.word	0x00000082


	//----- nvinfo : EIATTR_KPARAM_INFO
	.align		4
.L_94:
        /*0008*/ 	.byte	0x04, 0x17
        /*000a*/ 	.short	(.L_96 - .L_95)
.L_95:
        /*000c*/ 	.word	0x00000000
        /*0010*/ 	.short	0x0009
        /*0012*/ 	.short	0x0048
        /*0014*/ 	.byte	0x00, 0xf5, 0x21, 0x00


	//----- nvinfo : EIATTR_KPARAM_INFO
	.align		4
.L_96:
        /*0018*/ 	.byte	0x04, 0x17
        /*001a*/ 	.short	(.L_98 - .L_97)
.L_97:
        /*001c*/ 	.word	0x00000000
        /*0020*/ 	.short	0x0008
        /*0022*/ 	.short	0x0040
        /*0024*/ 	.byte	0x00, 0xf5, 0x21, 0x00


	//----- nvinfo : EIATTR_KPARAM_INFO
	.align		4
.L_98:
        /*0028*/ 	.byte	0x04, 0x17
        /*002a*/ 	.short	(.L_100 - .L_99)
.L_99:
        /*002c*/ 	.word	0x00000000
        /*0030*/ 	.short	0x0007
        /*0032*/ 	.short	0x0038
        /*0034*/ 	.byte	0x00, 0xf5, 0x21, 0x00


	//----- nvinfo : EIATTR_KPARAM_INFO
	.align		4
.L_100:
        /*0038*/ 	.byte	0x04, 0x17
        /*003a*/ 	.short	(.L_102 - .L_101)
.L_101:
        /*003c*/ 	.word	0x00000000
        /*0040*/ 	.short	0x0006
        /*0042*/ 	.short	0x0030
        /*0044*/ 	.byte	0x00, 0xf5, 0x21, 0x00


	//----- nvinfo : EIATTR_KPARAM_INFO
	.align		4
.L_102:
        /*0048*/ 	.byte	0x04, 0x17
        /*004a*/ 	.short	(.L_104 - .L_103)
.L_103:
        /*004c*/ 	.word	0x00000000
        /*0050*/ 	.short	0x0005
        /*0052*/ 	.short	0x0028
        /*0054*/ 	.byte	0x00, 0xf5, 0x21, 0x00


	//----- nvinfo : EIATTR_KPARAM_INFO
	.align		4
.L_104:
        /*0058*/ 	.byte	0x04, 0x17
        /*005a*/ 	.short	(.L_106 - .L_105)
.L_105:
        /*005c*/ 	.word	0x00000000
        /*0060*/ 	.short	0x0004
        /*0062*/ 	.short	0x0020
        /*0064*/ 	.byte	0x00, 0xf5, 0x21, 0x00


	//----- nvinfo : EIATTR_KPARAM_INFO
	.align		4
.L_106:
        /*0068*/ 	.byte	0x04, 0x17
        /*006a*/ 	.short	(.L_108 - .L_107)
.L_107:
        /*006c*/ 	.word	0x00000000
        /*0070*/ 	.short	0x0003
        /*0072*/ 	.short	0x0018
        /*0074*/ 	.byte	0x00, 0xf5, 0x21, 0x00


	//----- nvinfo : EIATTR_KPARAM_INFO
	.align		4
.L_108:
        /*0078*/ 	.byte	0x04, 0x17
        /*007a*/ 	.short	(.L_110 - .L_109)
.L_109:
        /*007c*/ 	.word	0x00000000
        /*0080*/ 	.short	0x0002
        /*0082*/ 	.short	0x0010
        /*0084*/ 	.byte	0x00, 0xf5, 0x21, 0x00


	//----- nvinfo : EIATTR_KPARAM_INFO
	.align		4
.L_110:
        /*0088*/ 	.byte	0x04, 0x17
        /*008a*/ 	.short	(.L_112 - .L_111)
.L_111:
        /*008c*/ 	.word	0x00000000
        /*0090*/ 	.short	0x0001
        /*0092*/ 	.short	0x0008
        /*0094*/ 	.byte	0x00, 0xf5, 0x21, 0x00


	//----- nvinfo : EIATTR_KPARAM_INFO
	.align		4
.L_112:
        /*0098*/ 	.byte	0x04, 0x17
        /*009a*/ 	.short	(.L_114 - .L_113)
.L_113:
        /*009c*/ 	.word	0x00000000
        /*00a0*/ 	.short	0x0000
        /*00a2*/ 	.short	0x0000
        /*00a4*/ 	.byte	0x00, 0xf5, 0x21, 0x00


	//----- nvinfo : EIATTR_SPARSE_MMA_MASK
	.align		4
.L_114:
        /*00a8*/ 	.byte	0x03, 0x50
        /*00aa*/ 	.short	0x0000


	//----- nvinfo : EIATTR_MAXREG_COUNT
	.align		4
        /*00ac*/ 	.byte	0x03, 0x1b
        /*00ae*/ 	.short	0x00ff


	//----- nvinfo : EIATTR_NUM_BARRIERS
	.align		4
        /*00b0*/ 	.byte	0x02, 0x4c
        /*00b2*/ 	.byte	0x01
	.zero		1


	//----- nvinfo : EIATTR_MERCURY_ISA_VERSION
	.align		4
        /*00b4*/ 	.byte	0x03, 0x5f
        /*00b6*/ 	.short	0x0101


	//----- nvinfo : EIATTR_VRC_CTA_INIT_COUNT
	.align		4
        /*00b8*/ 	.byte	0x02, 0x4a
	.zero		1
	.zero		1


	//----- nvinfo : EIATTR_EXIT_INSTR_OFFSETS
	.align		4
        /*00bc*/ 	.byte	0x04, 0x1c
        /*00be*/ 	.short	(.L_116 - .L_115)


	//   ....[0]....
.L_115:
        /*00c0*/ 	.word	0x00000090


	//   ....[1]....
        /*00c4*/ 	.word	0x00002bd0


	//   ....[2]....
        /*00c8*/ 	.word	0x00002de0


	//----- nvinfo : EIATTR_CRS_STACK_SIZE
	.align		4
.L_116:
        /*00cc*/ 	.byte	0x04, 0x1e
        /*00ce*/ 	.short	(.L_118 - .L_117)
.L_117:
        /*00d0*/ 	.word	0x00000000


	//----- nvinfo : EIATTR_CBANK_PARAM_SIZE
	.align		4
.L_118:
        /*00d4*/ 	.byte	0x03, 0x19
        /*00d6*/ 	.short	0x0050


	//----- nvinfo : EIATTR_PARAM_CBANK
	.align		4
        /*00d8*/ 	.byte	0x04, 0x0a
        /*00da*/ 	.short	(.L_120 - .L_119)
	.align		4
.L_119:
        /*00dc*/ 	.word	index@(.nv.constant0._Z12flock_kernalPfS_S_S_S_S_PKfS1_S_S_)
        /*00e0*/ 	.short	0x0380
        /*00e2*/ 	.short	0x0050


	//----- nvinfo : EIATTR_SW_WAR
	.align		4
.L_120:
        /*00e4*/ 	.byte	0x04, 0x36
        /*00e6*/ 	.short	(.L_122 - .L_121)
.L_121:
        /*00e8*/ 	.word	0x00000008
.L_122:


//--------------------- .nv.info._Z15limitVel_kernalfPfS_ --------------------------
	.section	.nv.info._Z15limitVel_kernalfPfS_,"",@"SHT_CUDA_INFO"
	.sectionflags	@""
	.align	4


	//----- nvinfo : EIATTR_CUDA_API_VERSION
	.align		4
        /*0000*/ 	.byte	0x04, 0x37
        /*0002*/ 	.short	(.L_124 - .L_123)
.L_123:
        /*0004*/ 	.word	0x00000082


	//----- nvinfo : EIATTR_KPARAM_INFO
	.align		4
.L_124:
        /*0008*/ 	.byte	0x04, 0x17
        /*000a*/ 	.short	(.L_126 - .L_125)
.L_125:
        /*000c*/ 	.word	0x00000000
        /*0010*/ 	.short	0x0002
        /*0012*/ 	.short	0x0010
        /*0014*/ 	.byte	0x00, 0xf5, 0x21, 0x00


	//----- nvinfo : EIATTR_KPARAM_INFO
	.align		4
.L_126:
        /*0018*/ 	.byte	0x04, 0x17
        /*001a*/ 	.short	(.L_128 - .L_127)
.L_127:
        /*001c*/ 	.word	0x00000000
        /*0020*/ 	.short	0x0001
        /*0022*/ 	.short	0x0008
        /*0024*/ 	.byte	0x00, 0xf5, 0x21, 0x00


	//----- nvinfo : EIATTR_KPARAM_INFO
	.align		4
.L_128:
        /*0028*/ 	.byte	0x04, 0x17
        /*002a*/ 	.short	(.L_130 - .L_129)
.L_129:
        /*002c*/ 	.word	0x00000000
        /*0030*/ 	.short	0x0000
        /*0032*/ 	.short	0x0000
        /*0034*/ 	.byte	0x00, 0xf0, 0x11, 0x00


	//----- nvinfo : EIATTR_SPARSE_MMA_MASK
	.align		4
.L_130:
        /*0038*/ 	.byte	0x03, 0x50
        /*003a*/ 	.short	0x0000


	//----- nvinfo : EIATTR_MAXREG_COUNT
	.align		4
        /*003c*/ 	.byte	0x03, 0x1b
        /*003e*/ 	.short	0x00ff


	//----- nvinfo : EIATTR_MERCURY_ISA_VERSION
	.align		4
        /*0040*/ 	.byte	0x03, 0x5f
        /*0042*/ 	.short	0x0101


	//----- nvinfo : EIATTR_VRC_CTA_INIT_COUNT
	.align		4
        /*0044*/ 	.byte	0x02, 0x4a
	.zero		1
	.zero		1


	//----- nvinfo : EIATTR_EXIT_INSTR_OFFSETS
	.align		4
        /*0048*/ 	.byte	0x04, 0x1c
        /*004a*/ 	.short	(.L_132 - .L_131)


	//   ....[0]....
.L_131:
        /*004c*/ 	.word	0x00000060


	//   ....[1]....
        /*0050*/ 	.word	0x00000200


	//   ....[2]....
        /*0054*/ 	.word	0x00000420


	//----- nvinfo : EIATTR_CRS_STACK_SIZE
	.align		4
.L_132:
        /*0058*/ 	.byte	0x04, 0x1e
        /*005a*/ 	.short	(.L_134 - .L_133)
.L_133:
        /*005c*/ 	.word	0x00000000


	//----- nvinfo : EIATTR_CBANK_PARAM_SIZE
	.align		4
.L_134:
        /*0060*/ 	.byte	0x03, 0x19
        /*0062*/ 	.short	0x0018


	//----- nvinfo : EIATTR_PARAM_CBANK
	.align		4
        /*0064*/ 	.byte	0x04, 0x0a
        /*0066*/ 	.short	(.L_136 - .L_135)
	.align		4
.L_135:
        /*0068*/ 	.word	index@(.nv.constant0._Z15limitVel_kernalfPfS_)
        /*006c*/ 	.short	0x0380
        /*006e*/ 	.short	0x0018


	//----- nvinfo : EIATTR_SW_WAR
	.align		4
.L_136:
        /*0070*/ 	.byte	0x04, 0x36
        /*0072*/ 	.short	(.L_138 - .L_137)
.L_137:
        /*0074*/ 	.word	0x00000008
.L_138:


//--------------------- .nv.info._Z16updatePos_kernalPfS_PKfS1_ --------------------------
	.section	.nv.info._Z16updatePos_kernalPfS_PKfS1_,"",@"SHT_CUDA_INFO"
	.sectionflags	@""
	.align	4


	//----- nvinfo : EIATTR_CUDA_API_VERSION
	.align		4
        /*0000*/ 	.byte	0x04, 0x37
        /*0002*/ 	.short	(.L_140 - .L_139)
.L_139:
        /*0004*/ 	.word	0x00000082


	//----- nvinfo : EIATTR_KPARAM_INFO
	.align		4
.L_140:
        /*0008*/ 	.byte	0x04, 0x17
        /*000a*/ 	.short	(.L_142 - .L_141)
.L_141:
        /*000c*/ 	.word	0x00000000
        /*0010*/ 	.short	0x0003
        /*0012*/ 	.short	0x0018
        /*0014*/ 	.byte	0x00, 0xf5, 0x21, 0x00


	//----- nvinfo : EIATTR_KPARAM_INFO
	.align		4
.L_142:
        /*0018*/ 	.byte	0x04, 0x17
        /*001a*/ 	.short	(.L_144 - .L_143)
.L_143:
        /*001c*/ 	.word	0x00000000
        /*0020*/ 	.short	0x0002
        /*0022*/ 	.short	0x0010
        /*0024*/ 	.byte	0x00, 0xf5, 0x21, 0x00


	//----- nvinfo : EIATTR_KPARAM_INFO
	.align		4
.L_144:
        /*0028*/ 	.byte	0x04, 0x17
        /*002a*/ 	.short	(.L_146 - .L_145)
.L_145:
        /*002c*/ 	.word	0x00000000
        /*0030*/ 	.short	0x0001
        /*0032*/ 	.short	0x0008
        /*0034*/ 	.byte	0x00, 0xf5, 0x21, 0x00


	//----- nvinfo : EIATTR_KPARAM_INFO
	.align		4
.L_146:
        /*0038*/ 	.byte	0x04, 0x17
        /*003a*/ 	.short	(.L_148 - .L_147)
.L_147:
        /*003c*/ 	.word	0x00000000
        /*0040*/ 	.short	0x0000
        /*0042*/ 	.short	0x0000
        /*0044*/ 	.byte	0x00, 0xf5, 0x21, 0x00


	//----- nvinfo : EIATTR_SPARSE_MMA_MASK
	.align		4
.L_148:
        /*0048*/ 	.byte	0x03, 0x50
        /*004a*/ 	.short	0x0000


	//----- nvinfo : EIATTR_MAXREG_COUNT
	.align		4
        /*004c*/ 	.byte	0x03, 0x1b
        /*004e*/ 	.short	0x00ff


	//----- nvinfo : EIATTR_MERCURY_ISA_VERSION
	.align		4
        /*0050*/ 	.byte	0x03, 0x5f
        /*0052*/ 	.short	0x0101


	//----- nvinfo : EIATTR_VRC_CTA_INIT_COUNT
	.align		4
        /*0054*/ 	.byte	0x02, 0x4a
	.zero		1
	.zero		1


	//----- nvinfo : EIATTR_EXIT_INSTR_OFFSETS
	.align		4
        /*0058*/ 	.byte	0x04, 0x1c
        /*005a*/ 	.short	(.L_150 - .L_149)


	//   ....[0]....
.L_149:
        /*005c*/ 	.word	0x00000060


	//   ....[1]....
        /*0060*/ 	.word	0x00000180


	//----- nvinfo : EIATTR_CBANK_PARAM_SIZE
	.align		4
.L_150:
        /*0064*/ 	.byte	0x03, 0x19
        /*0066*/ 	.short	0x0020


	//----- nvinfo : EIATTR_PARAM_CBANK
	.align		4
        /*0068*/ 	.byte	0x04, 0x0a
        /*006a*/ 	.short	(.L_152 - .L_151)
	.align		4
.L_151:
        /*006c*/ 	.word	index@(.nv.constant0._Z16updatePos_kernalPfS_PKfS1_)
        /*0070*/ 	.short	0x0380
        /*0072*/ 	.short	0x0020


	//----- nvinfo : EIATTR_SW_WAR
	.align		4
.L_152:
        /*0074*/ 	.byte	0x04, 0x36
        /*0076*/ 	.short	(.L_154 - .L_153)
.L_153:
        /*0078*/ 	.word	0x00000008
.L_154:


//--------------------- .nv.info._Z22avoidBoundaries_kernalPKfS0_PfS1_ --------------------------
	.section	.nv.info._Z22avoidBoundaries_kernalPKfS0_PfS1_,"",@"SHT_CUDA_INFO"
	.sectionflags	@""
	.align	4


	//----- nvinfo : EIATTR_CUDA_API_VERSION
	.align		4
        /*0000*/ 	.byte	0x04, 0x37
        /*0002*/ 	.short	(.L_156 - .L_155)
.L_155:
        /*0004*/ 	.word	0x00000082


	//----- nvinfo : EIATTR_KPARAM_INFO
	.align		4
.L_156:
        /*0008*/ 	.byte	0x04, 0x17
        /*000a*/ 	.short	(.L_158 - .L_157)
.L_157:
        /*000c*/ 	.word	0x00000000
        /*0010*/ 	.short	0x0003
        /*0012*/ 	.short	0x0018
        /*0014*/ 	.byte	0x00, 0xf5, 0x21, 0x00


	//----- nvinfo : EIATTR_KPARAM_INFO
	.align		4
.L_158:
        /*0018*/ 	.byte	0x04, 0x17
        /*001a*/ 	.short	(.L_160 - .L_159)
.L_159:
        /*001c*/ 	.word	0x00000000
        /*0020*/ 	.short	0x0002
        /*0022*/ 	.short	0x0010
        /*0024*/ 	.byte	0x00, 0xf5, 0x21, 0x00


	//----- nvinfo : EIATTR_KPARAM_INFO
	.align		4
.L_160:
        /*0028*/ 	.byte	0x04, 0x17
        /*002a*/ 	.short	(.L_162 - .L_161)
.L_161:
        /*002c*/ 	.word	0x00000000
        /*0030*/ 	.short	0x0001
        /*0032*/ 	.short	0x0008
        /*0034*/ 	.byte	0x00, 0xf5, 0x21, 0x00


	//----- nvinfo : EIATTR_KPARAM_INFO
	.align		4
.L_162:
        /*0038*/ 	.byte	0x04, 0x17
        /*003a*/ 	.short	(.L_164 - .L_163)
.L_163:
        /*003c*/ 	.word	0x00000000
        /*0040*/ 	.short	0x0000
        /*0042*/ 	.short	0x0000
        /*0044*/ 	.byte	0x00, 0xf5, 0x21, 0x00


	//----- nvinfo : EIATTR_SPARSE_MMA_MASK
	.align		4
.L_164:
        /*0048*/ 	.byte	0x03, 0x50
        /*004a*/ 	.short	0x0000


	//----- nvinfo : EIATTR_MAXREG_COUNT
	.align		4
        /*004c*/ 	.byte	0x03, 0x1b
        /*004e*/ 	.short	0x00ff


	//----- nvinfo : EIATTR_MERCURY_ISA_VERSION
	.align		4
        /*0050*/ 	.byte	0x03, 0x5f
        /*0052*/ 	.short	0x0101


	//----- nvinfo : EIATTR_VRC_CTA_INIT_COUNT
	.align		4
        /*0054*/ 	.byte	0x02, 0x4a
	.zero		1
	.zero		1


	//----- nvinfo : EIATTR_EXIT_INSTR_OFFSETS
	.align		4
        /*0058*/ 	.byte	0x04, 0x1c
        /*005a*/ 	.short	(.L_166 - .L_165)


	//   ....[0]....
.L_165:
        /*005c*/ 	.word	0x00000060


	//   ....[1]....
        /*0060*/ 	.word	0x00000450


	//   ....[2]....
        /*0064*/ 	.word	0x00000800


	//   ....[3]....
        /*0068*/ 	.word	0x00000be0


	//   ....[4]....
        /*006c*/ 	.word	0x00000c10


	//   ....[5]....
        /*0070*/ 	.word	0x00000c40


	//   ....[6]....
        /*0074*/ 	.word	0x00000f60


	//----- nvinfo : EIATTR_CRS_STACK_SIZE
	.align		4
.L_166:
        /*0078*/ 	.byte	0x04, 0x1e
        /*007a*/ 	.short	(.L_168 - .L_167)
.L_167:
        /*007c*/ 	.word	0x00000000


	//----- nvinfo : EIATTR_CBANK_PARAM_SIZE
	.align		4
.L_168:
        /*0080*/ 	.byte	0x03, 0x19
        /*0082*/ 	.short	0x0020


	//----- nvinfo : EIATTR_PARAM_CBANK
	.align		4
        /*0084*/ 	.byte	0x04, 0x0a
        /*0086*/ 	.short	(.L_170 - .L_169)
	.align		4
.L_169:
        /*0088*/ 	.word	index@(.nv.constant0._Z22avoidBoundaries_kernalPKfS0_PfS1_)
        /*008c*/ 	.short	0x0380
        /*008e*/ 	.short	0x0020


	//----- nvinfo : EIATTR_SW_WAR
	.align		4
.L_170:
        /*0090*/ 	.byte	0x04, 0x36
        /*0092*/ 	.short	(.L_172 - .L_171)
.L_171:
        /*0094*/ 	.word	0x00000008
.L_172:


//--------------------- .nv.callgraph             --------------------------
	.section	.nv.callgraph,"",@"SHT_CUDA_CALLGRAPH"
	.align	4
	.sectionentsize	8
	.align		4
        /*0000*/ 	.word	0x00000000
	.align		4
        /*0004*/ 	.word	0xffffffff
	.align		4
        /*0008*/ 	.word	0x00000000
	.align		4
        /*000c*/ 	.word	0xfffffffe
	.align		4
        /*0010*/ 	.word	0x00000000
	.align		4
        /*0014*/ 	.word	0xfffffffd
	.align		4
        /*0018*/ 	.word	0x00000000
	.align		4
        /*001c*/ 	.word	0xfffffffc


//--------------------- .nv.constant4             --------------------------
	.section	.nv.constant4,"a",@progbits
	.align	8
	.align		8
.nv.constant4:
        /*0000*/ 	.dword	_ZN34_INTERNAL_3be840d7_4_k_cu_60fd0d2d4cuda3std3__45__cpo5beginE
	.align		8
        /*0008*/ 	.dword	_ZN34_INTERNAL_3be840d7_4_k_cu_60fd0d2d4cuda3std3__45__cpo3endE
	.align		8
        /*0010*/ 	.dword	_ZN34_INTERNAL_3be840d7_4_k_cu_60fd0d2d4cuda3std3__45__cpo6cbeginE
	.align		8
        /*0018*/ 	.dword	_ZN34_INTERNAL_3be840d7_4_k_cu_60fd0d2d4cuda3std3__45__cpo4cendE
	.align		8
        /*0020*/ 	.dword	_ZN34_INTERNAL_3be840d7_4_k_cu_60fd0d2d4cuda3std3__45__cpo6rbeginE
	.align		8
        /*0028*/ 	.dword	_ZN34_INTERNAL_3be840d7_4_k_cu_60fd0d2d4cuda3std3__45__cpo4rendE
	.align		8
        /*0030*/ 	.dword	_ZN34_INTERNAL_3be840d7_4_k_cu_60fd0d2d4cuda3std3__45__cpo7crbeginE
	.align		8
        /*0038*/ 	.dword	_ZN34_INTERNAL_3be840d7_4_k_cu_60fd0d2d4cuda3std3__45__cpo5crendE
	.align		8
        /*0040*/ 	.dword	_ZN34_INTERNAL_3be840d7_4_k_cu_60fd0d2d4cuda3std3__436_GLOBAL__N__3be840d7_4_k_cu_60fd0d2d6ignoreE
	.align		8
        /*0048*/ 	.dword	_ZN34_INTERNAL_3be840d7_4_k_cu_60fd0d2d4cuda3std3__419piecewise_constructE
	.align		8
        /*0050*/ 	.dword	_ZN34_INTERNAL_3be840d7_4_k_cu_60fd0d2d4cuda3std3__48in_placeE
	.align		8
        /*0058*/ 	.dword	_ZN34_INTERNAL_3be840d7_4_k_cu_60fd0d2d4cuda3std3__420unreachable_sentinelE
	.align		8
        /*0060*/ 	.dword	_ZN34_INTERNAL_3be840d7_4_k_cu_60fd0d2d4cuda3std3__47nulloptE
	.align		8
        /*0068*/ 	.dword	_ZN34_INTERNAL_3be840d7_4_k_cu_60fd0d2d4cuda3std3__48unexpectE
	.align		8
        /*0070*/ 	.dword	_ZN34_INTERNAL_3be840d7_4_k_cu_60fd0d2d4cuda3std6ranges3__45__cpo4swapE
	.align		8
        /*0078*/ 	.dword	_ZN34_INTERNAL_3be840d7_4_k_cu_60fd0d2d4cuda3std6ranges3__45__cpo9iter_moveE
	.align		8
        /*0080*/ 	.dword	_ZN34_INTERNAL_3be840d7_4_k_cu_60fd0d2d4cuda3std6ranges3__45__cpo5beginE
	.align		8
        /*0088*/ 	.dword	_ZN34_INTERNAL_3be840d7_4_k_cu_60fd0d2d4cuda3std6ranges3__45__cpo3endE
	.align		8
        /*0090*/ 	.dword	_ZN34_INTERNAL_3be840d7_4_k_cu_60fd0d2d4cuda3std6ranges3__45__cpo6cbeginE
	.align		8
        /*0098*/ 	.dword	_ZN34_INTERNAL_3be840d7_4_k_cu_60fd0d2d4cuda3std6ranges3__45__cpo4cendE
	.align		8
        /*00a0*/ 	.dword	_ZN34_INTERNAL_3be840d7_4_k_cu_60fd0d2d4cuda3std6ranges3__45__cpo7advanceE
	.align		8
        /*00a8*/ 	.dword	_ZN34_INTERNAL_3be840d7_4_k_cu_60fd0d2d4cuda3std6ranges3__45__cpo9iter_swapE
	.align		8
        /*00b0*/ 	.dword	_ZN34_INTERNAL_3be840d7_4_k_cu_60fd0d2d4cuda3std6ranges3__45__cpo4nextE
	.align		8
        /*00b8*/ 	.dword	_ZN34_INTERNAL_3be840d7_4_k_cu_60fd0d2d4cuda3std6ranges3__45__cpo4prevE
	.align		8
        /*00c0*/ 	.dword	_ZN34_INTERNAL_3be840d7_4_k_cu_60fd0d2d4cuda3std6ranges3__45__cpo4dataE
	.align		8
        /*00c8*/ 	.dword	_ZN34_INTERNAL_3be840d7_4_k_cu_60fd0d2d4cuda3std6ranges3__45__cpo5cdataE
	.align		8
        /*00d0*/ 	.dword	_ZN34_INTERNAL_3be840d7_4_k_cu_60fd0d2d4cuda3std6ranges3__45__cpo4sizeE
	.align		8
        /*00d8*/ 	.dword	_ZN34_INTERNAL_3be840d7_4_k_cu_60fd0d2d4cuda3std6ranges3__45__cpo5ssizeE
	.align		8
        /*00e0*/ 	.dword	_ZN34_INTERNAL_3be840d7_4_k_cu_60fd0d2d4cuda3std6ranges3__45__cpo8distanceE
	.align		8
        /*00e8*/ 	.dword	_ZN34_INTERNAL_3be840d7_4_k_cu_60fd0d2d6thrust24THRUST_300001_SM_1000_NS8cuda_cub3parE
	.align		8
        /*00f0*/ 	.dword	_ZN34_INTERNAL_3be840d7_4_k_cu_60fd0d2d6thrust24THRUST_300001_SM_1000_NS8cuda_cub10par_nosyncE
	.align		8
        /*00f8*/ 	.dword	_ZN34_INTERNAL_3be840d7_4_k_cu_60fd0d2d6thrust24THRUST_300001_SM_1000_NS6system6detail10sequential3seqE
	.align		8
        /*0100*/ 	.dword	_ZN34_INTERNAL_3be840d7_4_k_cu_60fd0d2d6thrust24THRUST_300001_SM_1000_NS6system3cpp3parE
	.align		8
        /*0108*/ 	.dword	_ZN34_INTERNAL_3be840d7_4_k_cu_60fd0d2d6thrust24THRUST_300001_SM_1000_NS12placeholders2_1E
	.align		8
        /*0110*/ 	.dword	_ZN34_INTERNAL_3be840d7_4_k_cu_60fd0d2d6thrust24THRUST_300001_SM_1000_NS12placeholders2_2E
	.align		8
        /*0118*/ 	.dword	_ZN34_INTERNAL_3be840d7_4_k_cu_60fd0d2d6thrust24THRUST_300001_SM_1000_NS12placeholders2_3E
	.align		8
        /*0120*/ 	.dword	_ZN34_INTERNAL_3be840d7_4_k_cu_60fd0d2d6thrust24THRUST_300001_SM_1000_NS12placeholders2_4E
	.align		8
        /*0128*/ 	.dword	_ZN34_INTERNAL_3be840d7_4_k_cu_60fd0d2d6thrust24THRUST_300001_SM_1000_NS12placeholders2_5E
	.align		8
        /*0130*/ 	.dword	_ZN34_INTERNAL_3be840d7_4_k_cu_60fd0d2d6thrust24THRUST_300001_SM_1000_NS12placeholders2_6E
	.align		8
        /*0138*/ 	.dword	_ZN34_INTERNAL_3be840d7_4_k_cu_60fd0d2d6thrust24THRUST_300001_SM_1000_NS12placeholders2_7E
	.align		8
        /*0140*/ 	.dword	_ZN34_INTERNAL_3be840d7_4_k_cu_60fd0d2d6thrust24THRUST_300001_SM_1000_NS12placeholders2_8E
	.align		8
        /*0148*/ 	.dword	_ZN34_INTERNAL_3be840d7_4_k_cu_60fd0d2d6thrust24THRUST_300001_SM_1000_NS12placeholders2_9E
	.align		8
        /*0150*/ 	.dword	_ZN34_INTERNAL_3be840d7_4_k_cu_60fd0d2d6thrust24THRUST_300001_SM_1000_NS12placeholders3_10E
	.align		8
        /*0158*/ 	.dword	_ZN34_INTERNAL_3be840d7_4_k_cu_60fd0d2d6thrust24THRUST_300001_SM_1000_NS3seqE
	.align		8
        /*0160*/ 	.dword	_ZN34_INTERNAL_3be840d7_4_k_cu_60fd0d2d6thrust24THRUST_300001_SM_1000_NS6deviceE


//--------------------- .text._ZN3cub18CUB_300001_SM_10006detail11EmptyKernelIvEEvv --------------------------
	.section	.text._ZN3cub18CUB_300001_SM_10006detail11EmptyKernelIvEEvv,"ax",@progbits
	.align	128
        .global         _ZN3cub18CUB_300001_SM_10006detail11EmptyKernelIvEEvv
        .type           _ZN3cub18CUB_300001_SM_10006detail11EmptyKernelIvEEvv,@function
        .size           _ZN3cub18CUB_300001_SM_10006detail11EmptyKernelIvEEvv,(.L_x_174 - _ZN3cub18CUB_300001_SM_10006detail11EmptyKernelIvEEvv)
        .other          _ZN3cub18CUB_300001_SM_10006detail11EmptyKernelIvEEvv,@"STO_CUDA_ENTRY STV_DEFAULT"
_ZN3cub18CUB_300001_SM_10006detail11EmptyKernelIvEEvv:
.text._ZN3cub18CUB_300001_SM_10006detail11EmptyKernelIvEEvv:
[----:B------:R-:W-:Y:S01]  /*0000*/  LDC R1, c[0x0][0x37c] ;  /* 0x0000df00ff017b82 */ /* 0x000fe20000000800 */
[----:B------:R-:W-:Y:S05]  /*0010*/  EXIT ;  /* 0x000000000000794d */ /* 0x000fea0003800000 */
.L_x_0:
[----:B------:R-:W-:-:S00]  /*0020*/  BRA `(.L_x_0) ;  /* 0xfffffffc00fc7947 */ /* 0x000fc0000383ffff */
[----:B------:R-:W-:-:S00]  /*0030*/  NOP ;  /* 0x0000000000007918 */ /* 0x000fc00000000000 */
        /* <DEDUP_REMOVED lines=12> */
.L_x_174:


//--------------------- .text._Z12flock_kernalPfS_S_S_S_S_PKfS1_S_S_ --------------------------
	.section	.text._Z12flock_kernalPfS_S_S_S_S_PKfS1_S_S_,"ax",@progbits
	.align	128
        .global         _Z12flock_kernalPfS_S_S_S_S_PKfS1_S_S_
        .type           _Z12flock_kernalPfS_S_S_S_S_PKfS1_S_S_,@function
        .size           _Z12flock_kernalPfS_S_S_S_S_PKfS1_S_S_,(.L_x_169 - _Z12flock_kernalPfS_S_S_S_S_PKfS1_S_S_)
        .other          _Z12flock_kernalPfS_S_S_S_S_PKfS1_S_S_,@"STO_CUDA_ENTRY STV_DEFAULT"
_Z12flock_kernalPfS_S_S_S_S_PKfS1_S_S_:
.text._Z12flock_kernalPfS_S_S_S_S_PKfS1_S_S_:
[----:B------:R-:W-:Y:S01]  /*0000*/  LDC R1, c[0x0][0x37c] ;  /* 0x0000df00ff017b82 */ /* 0x000fe20000000800 */
[----:B------:R-:W0:Y:S07]  /*0010*/  S2R R3, SR_TID.X ;  /* 0x0000000000037919 */ /* 0x000e2e0000002100 */
[----:B------:R-:W0:Y:S08]  /*0020*/  S2UR UR6, SR_CTAID.X ;  /* 0x00000000000679c3 */ /* 0x000e300000002500 */
[----:B------:R-:W0:Y:S01]  /*0030*/  LDC R6, c[0x0][0x360] ;  /* 0x0000d800ff067b82 */ /* 0x000e220000000800 */
[----:B------:R-:W1:Y:S07]  /*0040*/  LDCU UR5, c[0x0][0x364] ;  /* 0x00006c80ff0577ac */ /* 0x000e6e0008000800 */
[----:B------:R-:W1:Y:S01]  /*0050*/  S2UR UR4, SR_CTAID.Y ;  /* 0x00000000000479c3 */ /* 0x000e620000002600 */
[----:B0-----:R-:W-:-:S05]  /*0060*/  IMAD R6, R6, UR6, R3 ;  /* 0x0000000606067c24 */ /* 0x001fca000f8e0203 */
[----:B------:R-:W-:Y:S01]  /*0070*/  ISETP.GT.U32.AND P0, PT, R6, 0x63, PT ;  /* 0x000000630600780c */ /* 0x000fe20003f04070 */
[----:B-1----:R-:W-:-:S12]  /*0080*/  UIMAD UR4, UR4, UR5, URZ ;  /* 0x00000005040472a4 */ /* 0x002fd8000f8e02ff */
[----:B------:R-:W-:Y:S05]  /*0090*/  @P0 EXIT ;  /* 0x000000000000094d */ /* 0x000fea0003800000 */
[----:B------:R-:W0:Y:S01]  /*00a0*/  S2R R4, SR_TID.Y ;  /* 0x0000000000047919 */ /* 0x000e220000002200 */
[----:B------:R-:W1:Y:S01]  /*00b0*/  S2UR UR6, SR_CgaCtaId ;  /* 0x00000000000679c3 */ /* 0x000e620000008800 */
[----:B------:R-:W-:Y:S01]  /*00c0*/  UMOV UR5, 0x400 ;  /* 0x0000040000057882 */ /* 0x000fe20000000000 */
[----:B------:R-:W2:Y:S01]  /*00d0*/  LDCU.64 UR8, c[0x0][0x358] ;  /* 0x00006b00ff0877ac */ /* 0x000ea20008000a00 */
[----:B------:R-:W-:-:S04]  /*00e0*/  UIADD3 UR5, UPT, UPT, UR5, 0x640, URZ ;  /* 0x0000064005057890 */ /* 0x000fc8000fffe0ff */
[----:B-1----:R-:W-:-:S06]  /*00f0*/  ULEA UR5, UR6, UR5, 0x18 ;  /* 0x0000000506057291 */ /* 0x002fcc000f8ec0ff */
[----:B------:R-:W-:Y:S02]  /*0100*/  LEA R2, R6, UR5, 0x2 ;  /* 0x0000000506027c11 */ /* 0x000fe4000f8e10ff */
[----:B0-----:R-:W-:-:S04]  /*0110*/  IADD3 R3, PT, PT, R4, UR4, RZ ;  /* 0x0000000404037c10 */ /* 0x001fc8000fffe0ff */
[----:B------:R-:W-:-:S13]  /*0120*/  ISETP.GT.U32.AND P0, PT, R3, 0x63, PT ;  /* 0x000000630300780c */ /* 0x000fda0003f04070 */
[----:B--2---:R-:W-:Y:S05]  /*0130*/  @P0 BRA `(.L_x_1) ;  /* 0x0000000000bc0947 */ /* 0x004fea0003800000 */
[----:B------:R-:W0:Y:S01]  /*0140*/  LDC.64 R18, c[0x0][0x380] ;  /* 0x0000e000ff127b82 */ /* 0x000e220000000a00 */
[C---:B------:R-:W-:Y:S01]  /*0150*/  ISETP.NE.AND P0, PT, R6.reuse, R3, PT ;  /* 0x000000030600720c */ /* 0x040fe20003f05270 */
[----:B------:R1:W-:Y:S01]  /*0160*/  STS [R2], RZ ;  /* 0x000000ff02007388 */ /* 0x0003e20000000800 */
[----:B------:R-:W-:Y:S05]  /*0170*/  WARPSYNC.ALL ;  /* 0x0000000000007948 */ /* 0x000fea0003800000 */
[----:B------:R-:W2:Y:S01]  /*0180*/  LDC.64 R14, c[0x0][0x388] ;  /* 0x0000e200ff0e7b82 */ /* 0x000ea20000000a00 */
[----:B0-----:R-:W-:-:S05]  /*0190*/  IMAD.WIDE.U32 R18, R6, 0x4, R18 ;  /* 0x0000000406127825 */ /* 0x001fca00078e0012 */
[----:B------:R1:W-:Y:S01]  /*01a0*/  STG.E desc[UR8][R18.64], RZ ;  /* 0x000000ff12007986 */ /* 0x0003e2000c101908 */
[----:B--2---:R-:W-:-:S05]  /*01b0*/  IMAD.WIDE.U32 R14, R6, 0x4, R14 ;  /* 0x00000004060e7825 */ /* 0x004fca00078e000e */
[----:B------:R1:W-:Y:S01]  /*01c0*/  STG.E desc[UR8][R14.64], RZ ;  /* 0x000000ff0e007986 */ /* 0x0003e2000c101908 */
[----:B------:R-:W-:Y:S06]  /*01d0*/  BAR.SYNC.DEFER_BLOCKING 0x0 ;  /* 0x0000000000007b1d */ /* 0x000fec0000010000 */
[----:B------:R-:W-:Y:S05]  /*01e0*/  @!P0 BRA `(.L_x_1) ;  /* 0x0000000000908947 */ /* 0x000fea0003800000 */
[----:B------:R-:W0:Y:S08]  /*01f0*/  LDC.64 R12, c[0x0][0x3b8] ;  /* 0x0000ee00ff0c7b82 */ /* 0x000e300000000a00 */
[----:B------:R-:W2:Y:S01]  /*0200*/  LDC.64 R10, c[0x0][0x3b0] ;  /* 0x0000ec00ff0a7b82 */ /* 0x000ea20000000a00 */
[----:B0-----:R-:W-:-:S04]  /*0210*/  IMAD.WIDE.U32 R16, R6, 0x4, R12 ;  /* 0x0000000406107825 */ /* 0x001fc800078e000c */
[C---:B------:R-:W-:Y:S02]  /*0220*/  IMAD.WIDE.U32 R12, R3.reuse, 0x4, R12 ;  /* 0x00000004030c7825 */ /* 0x040fe400078e000c */
[----:B------:R-:W3:Y:S02]  /*0230*/  LDG.E R16, desc[UR8][R16.64] ;  /* 0x0000000810107981 */ /* 0x000ee4000c1e1900 */
[--C-:B--2---:R-:W-:Y:S02]  /*0240*/  IMAD.WIDE.U32 R8, R6, 0x4, R10.reuse ;  /* 0x0000000406087825 */ /* 0x104fe400078e000a */
[----:B------:R-:W3:Y:S02]  /*0250*/  LDG.E R5, desc[UR8][R12.64] ;  /* 0x000000080c057981 */ /* 0x000ee4000c1e1900 */
[----:B------:R-:W-:Y:S02]  /*0260*/  IMAD.WIDE.U32 R10, R3, 0x4, R10 ;  /* 0x00000004030a7825 */ /* 0x000fe400078e000a */
[----:B------:R-:W2:Y:S04]  /*0270*/  LDG.E R8, desc[UR8][R8.64] ;  /* 0x0000000808087981 */ /* 0x000ea8000c1e1900 */
[----:B------:R-:W2:Y:S01]  /*0280*/  LDG.E R11, desc[UR8][R10.64] ;  /* 0x000000080a0b7981 */ /* 0x000ea2000c1e1900 */
[----:B------:R-:W-:Y:S01]  /*0290*/  BSSY.RECONVERGENT B0, `(.L_x_2) ;  /* 0x0000010000007945 */ /* 0x000fe20003800200 */
[----:B---3--:R-:W-:-:S04]  /*02a0*/  FADD R5, R16, -R5 ;  /* 0x8000000510057221 */ /* 0x008fc80000000000 */
[----:B------:R-:W-:Y:S01]  /*02b0*/  FMUL R5, R5, R5 ;  /* 0x0000000505057220 */ /* 0x000fe20000400000 */
[----:B--2---:R-:W-:-:S04]  /*02c0*/  FADD R0, R8, -R11 ;  /* 0x8000000b08007221 */ /* 0x004fc80000000000 */
[----:B------:R-:W-:-:S05]  /*02d0*/  FFMA R0, R0, R0, R5 ;  /* 0x0000000000007223 */ /* 0x000fca0000000005 */
[----:B------:R-:W-:Y:S01]  /*02e0*/  IADD3 R7, PT, PT, R0, -0xd000000, RZ ;  /* 0xf300000000077810 */ /* 0x000fe20007ffe0ff */
[----:B------:R0:W2:Y:S03]  /*02f0*/  MUFU.RSQ R5, R0 ;  /* 0x0000000000057308 */ /* 0x0000a60000001400 */
[----:B------:R-:W-:-:S13]  /*0300*/  ISETP.GT.U32.AND P0, PT, R7, 0x727fffff, PT ;  /* 0x727fffff0700780c */ /* 0x000fda0003f04070 */
[----:B0-----:R-:W-:Y:S05]  /*0310*/  @!P0 BRA `(.L_x_3) ;  /* 0x00000000000c8947 */ /* 0x001fea0003800000 */
[----:B------:R-:W-:-:S07]  /*0320*/  MOV R8, 0x340 ;  /* 0x0000034000087802 */ /* 0x000fce0000000f00 */
[----:B-12---:R-:W-:Y:S05]  /*0330*/  CALL.REL.NOINC `($__internal_0_$__cuda_sm20_sqrt_rn_f32_slowpath) ;  /* 0x0000002800ac7944 */ /* 0x006fea0003c00000 */
[----:B------:R-:W-:Y:S05]  /*0340*/  BRA `(.L_x_4) ;  /* 0x0000000000107947 */ /* 0x000fea0003800000 */
.L_x_3:
[----:B--2---:R-:W-:Y:S01]  /*0350*/  FMUL.FTZ R7, R0, R5 ;  /* 0x0000000500077220 */ /* 0x004fe20000410000 */
[----:B------:R-:W-:-:S03]  /*0360*/  FMUL.FTZ R5, R5, 0.5 ;  /* 0x3f00000005057820 */ /* 0x000fc60000410000 */
[----:B------:R-:W-:-:S04]  /*0370*/  FFMA R0, -R7, R7, R0 ;  /* 0x0000000707007223 */ /* 0x000fc80000000100 */
[----:B------:R-:W-:-:S07]  /*0380*/  FFMA R7, R0, R5, R7 ;  /* 0x0000000500077223 */ /* 0x000fce0000000007 */
.L_x_4:
[----:B------:R-:W-:Y:S05]  /*0390*/  BSYNC.RECONVERGENT B0 ;  /* 0x0000000000007941 */ /* 0x000fea0003800200 */
.L_x_2:
[----:B------:R-:W0:Y:S01]  /*03a0*/  F2F.F64.F32 R8, R7 ;  /* 0x0000000700087310 */ /* 0x000e220000201800 */
[----:B------:R-:W-:Y:S01]  /*03b0*/  UMOV UR6, 0x9999999a ;  /* 0x9999999a00067882 */ /* 0x000fe20000000000 */
[----:B------:R-:W-:Y:S02]  /*03c0*/  UMOV UR7, 0x3fc99999 ;  /* 0x3fc9999900077882 */ /* 0x000fe40000000000 */
[----:B0-----:R-:W-:-:S14]  /*03d0*/  DSETP.GEU.AND P0, PT, R8, UR6, PT ;  /* 0x0000000608007e2a */ /* 0x001fdc000bf0e000 */
[----:B------:R-:W-:Y:S05]  /*03e0*/  @P0 BRA `(.L_x_1) ;  /* 0x0000000000100947 */ /* 0x000fea0003800000 */
[----:B------:R0:W-:Y:S04]  /*03f0*/  REDG.E.ADD.F32.FTZ.RN.STRONG.GPU desc[UR8][R18.64], R11 ;  /* 0x0000000b120079a6 */ /* 0x0001e8000c12f308 */
[----:B------:R-:W2:Y:S04]  /*0400*/  LDG.E R13, desc[UR8][R12.64] ;  /* 0x000000080c0d7981 */ /* 0x000ea8000c1e1900 */
[----:B------:R0:W-:Y:S04]  /*0410*/  ATOMS.POPC.INC.32 RZ, [R2+URZ] ;  /* 0x0000000002ff7f8c */ /* 0x0001e8000d8000ff */
[----:B--2---:R0:W-:Y:S02]  /*0420*/  REDG.E.ADD.F32.FTZ.RN.STRONG.GPU desc[UR8][R14.64], R13 ;  /* 0x0000000d0e0079a6 */ /* 0x0041e4000c12f308 */
.L_x_1:
[----:B------:R-:W-:Y:S05]  /*0430*/  WARPSYNC.ALL ;  /* 0x0000000000007948 */ /* 0x000fea0003800000 */
[----:B------:R-:W2:Y:S01]  /*0440*/  S2UR UR6, SR_CgaCtaId ;  /* 0x00000000000679c3 */ /* 0x000ea20000008800 */
[----:B------:R-:W-:-:S07]  /*0450*/  UMOV UR5, 0x400 ;  /* 0x0000040000057882 */ /* 0x000fce0000000000 */
[----:B------:R-:W-:Y:S01]  /*0460*/  BAR.SYNC.DEFER_BLOCKING 0x0 ;  /* 0x0000000000007b1d */ /* 0x000fe20000010000 */
[----:B------:R-:W-:Y:S01]  /*0470*/  ISETP.NE.AND P0, PT, R3, RZ, PT ;  /* 0x000000ff0300720c */ /* 0x000fe20003f05270 */
[----:B------:R-:W-:-:S04]  /*0480*/  UIADD3 UR5, UPT, UPT, UR5, 0x4b0, URZ ;  /* 0x000004b005057890 */ /* 0x000fc8000fffe0ff */
[----:B--2---:R-:W-:-:S06]  /*0490*/  ULEA UR5, UR6, UR5, 0x18 ;  /* 0x0000000506057291 */ /* 0x004fcc000f8ec0ff */
[----:B------:R-:W-:Y:S02]  /*04a0*/  LEA R17, R6, UR5, 0x2 ;  /* 0x0000000506117c11 */ /* 0x000fe4000f8e10ff */
[----:B------:R-:W-:Y:S05]  /*04b0*/  @P0 BRA `(.L_x_5) ;  /* 0x00000008009c0947 */ /* 0x000fea0003800000 */
[----:B01----:R-:W0:Y:S01]  /*04c0*/  LDS R2, [R2] ;  /* 0x0000000002027984 */ /* 0x003e220000000800 */
[----:B------:R-:W-:Y:S01]  /*04d0*/  BSSY.RECONVERGENT B2, `(.L_x_6) ;  /* 0x00000a4000027945 */ /* 0x000fe20003800200 */
[----:B0-----:R-:W-:-:S13]  /*04e0*/  ISETP.NE.AND P0, PT, R2, RZ, PT ;  /* 0x000000ff0200720c */ /* 0x001fda0003f05270 */
[----:B------:R-:W-:Y:S05]  /*04f0*/  @!P0 BRA `(.L_x_7) ;  /* 0x0000000800848947 */ /* 0x000fea0003800000 */
[----:B------:R-:W0:Y:S02]  /*0500*/  LDC.64 R14, c[0x0][0x380] ;  /* 0x0000e000ff0e7b82 */ /* 0x000e240000000a00 */
[----:B0-----:R-:W-:-:S05]  /*0510*/  IMAD.WIDE.U32 R14, R6, 0x4, R14 ;  /* 0x00000004060e7825 */ /* 0x001fca00078e000e */
[----:B------:R-:W2:Y:S01]  /*0520*/  LDG.E R0, desc[UR8][R14.64] ;  /* 0x000000080e007981 */ /* 0x000ea2000c1e1900 */
[----:B------:R-:W-:Y:S01]  /*0530*/  I2FP.F32.U32 R2, R2 ;  /* 0x0000000200027245 */ /* 0x000fe20000201000 */
[----:B------:R-:W-:Y:S03]  /*0540*/  BSSY.RECONVERGENT B3, `(.L_x_8) ;  /* 0x000000d000037945 */ /* 0x000fe60003800200 */
[----:B------:R-:W0:Y:S02]  /*0550*/  MUFU.RCP R5, R2 ;  /* 0x0000000200057308 */ /* 0x000e240000001000 */
[----:B0-----:R-:W-:-:S04]  /*0560*/  FFMA R8, -R2, R5, 1 ;  /* 0x3f80000002087423 */ /* 0x001fc80000000105 */
[----:B------:R-:W-:Y:S02]  /*0570*/  FFMA R5, R5, R8, R5 ;  /* 0x0000000805057223 */ /* 0x000fe40000000005 */
[----:B--2---:R-:W0:Y:S02]  /*0580*/  FCHK P0, R0, R2 ;  /* 0x0000000200007302 */ /* 0x004e240000000000 */
[----:B------:R-:W-:-:S04]  /*0590*/  FFMA R8, R0, R5, RZ ;  /* 0x0000000500087223 */ /* 0x000fc800000000ff */
[----:B------:R-:W-:-:S04]  /*05a0*/  FFMA R21, -R2, R8, R0 ;  /* 0x0000000802157223 */ /* 0x000fc80000000100 */
[----:B------:R-:W-:Y:S01]  /*05b0*/  FFMA R21, R5, R21, R8 ;  /* 0x0000001505157223 */ /* 0x000fe20000000008 */
[----:B0-----:R-:W-:Y:S06]  /*05c0*/  @!P0 BRA `(.L_x_9) ;  /* 0x0000000000108947 */ /* 0x001fec0003800000 */
[----:B------:R-:W-:Y:S02]  /*05d0*/  MOV R16, R2 ;  /* 0x0000000200107202 */ /* 0x000fe40000000f00 */
[----:B------:R-:W-:-:S07]  /*05e0*/  MOV R8, 0x600 ;  /* 0x0000060000087802 */ /* 0x000fce0000000f00 */
[----:B------:R-:W-:Y:S05]  /*05f0*/  CALL.REL.NOINC `($__internal_1_$__cuda_sm3x_div_rn_noftz_f32_slowpath) ;  /* 0x0000002800507944 */ /* 0x000fea0003c00000 */
[----:B------:R-:W-:-:S07]  /*0600*/  MOV R21, R0 ;  /* 0x0000000000157202 */ /* 0x000fce0000000f00 */
.L_x_9:
[----:B------:R-:W-:Y:S05]  /*0610*/  BSYNC.RECONVERGENT B3 ;  /* 0x0000000000037941 */ /* 0x000fea0003800200 */
.L_x_8:
[----:B------:R-:W0:Y:S02]  /*0620*/  LDC.64 R12, c[0x0][0x388] ;  /* 0x0000e200ff0c7b82 */ /* 0x000e240000000a00 */
[----:B0-----:R-:W-:-:S05]  /*0630*/  IMAD.WIDE.U32 R12, R6, 0x4, R12 ;  /* 0x00000004060c7825 */ /* 0x001fca00078e000c */
[----:B------:R-:W2:Y:S01]  /*0640*/  LDG.E R5, desc[UR8][R12.64] ;  /* 0x000000080c057981 */ /* 0x000ea2000c1e1900 */
[----:B------:R-:W0:Y:S01]  /*0650*/  MUFU.RCP R7, R2 ;  /* 0x0000000200077308 */ /* 0x000e220000001000 */
[----:B------:R-:W-:Y:S01]  /*0660*/  BSSY.RECONVERGENT B3, `(.L_x_10) ;  /* 0x000000c000037945 */ /* 0x000fe20003800200 */
        /* <DEDUP_REMOVED lines=8> */
[----:B------:R-:W-:Y:S02]  /*06f0*/  MOV R16, R2 ;  /* 0x0000000200107202 */ /* 0x000fe40000000f00 */
[----:B------:R-:W-:-:S07]  /*0700*/  MOV R8, 0x720 ;  /* 0x0000072000087802 */ /* 0x000fce0000000f00 */
[----:B------:R-:W-:Y:S05]  /*0710*/  CALL.REL.NOINC `($__internal_1_$__cuda_sm3x_div_rn_noftz_f32_slowpath) ;  /* 0x0000002800087944 */ /* 0x000fea0003c00000 */
.L_x_11:
[----:B------:R-:W-:Y:S05]  /*0720*/  BSYNC.RECONVERGENT B3 ;  /* 0x0000000000037941 */ /* 0x000fea0003800200 */
.L_x_10:
[----:B------:R-:W0:Y:S01]  /*0730*/  LDC.64 R8, c[0x0][0x3b0] ;  /* 0x0000ec00ff087b82 */ /* 0x000e220000000a00 */
[----:B------:R-:W-:Y:S04]  /*0740*/  STG.E desc[UR8][R14.64], R21 ;  /* 0x000000150e007986 */ /* 0x000fe8000c101908 */
[----:B------:R1:W-:Y:S03]  /*0750*/  STG.E desc[UR8][R12.64], R0 ;  /* 0x000000000c007986 */ /* 0x0003e6000c101908 */
[----:B------:R-:W2:Y:S01]  /*0760*/  LDC.64 R10, c[0x0][0x3b8] ;  /* 0x0000ee00ff0a7b82 */ /* 0x000ea20000000a00 */
[----:B------:R-:W3:Y:S01]  /*0770*/  LDG.E R2, desc[UR8][R14.64] ;  /* 0x000000080e027981 */ /* 0x000ee2000c1e1900 */
[----:B0-----:R-:W-:-:S06]  /*0780*/  IMAD.WIDE.U32 R8, R6, 0x4, R8 ;  /* 0x0000000406087825 */ /* 0x001fcc00078e0008 */
[----:B------:R-:W3:Y:S01]  /*0790*/  LDG.E R9, desc[UR8][R8.64] ;  /* 0x0000000808097981 */ /* 0x000ee2000c1e1900 */
[----:B--2---:R-:W-:-:S04]  /*07a0*/  IMAD.WIDE.U32 R22, R6, 0x4, R10 ;  /* 0x0000000406167825 */ /* 0x004fc800078e000a */
[----:B---3--:R-:W-:-:S05]  /*07b0*/  FADD R5, R2, -R9 ;  /* 0x8000000902057221 */ /* 0x008fca0000000000 */
[----:B------:R0:W-:Y:S04]  /*07c0*/  STG.E desc[UR8][R14.64], R5 ;  /* 0x000000050e007986 */ /* 0x0001e8000c101908 */
[----:B------:R-:W2:Y:S04]  /*07d0*/  LDG.E R22, desc[UR8][R22.64] ;  /* 0x0000000816167981 */ /* 0x000ea8000c1e1900 */
[----:B------:R-:W2:Y:S02]  /*07e0*/  LDG.E R19, desc[UR8][R12.64] ;  /* 0x000000080c137981 */ /* 0x000ea4000c1e1900 */
[----:B--2---:R-:W-:-:S05]  /*07f0*/  FADD R19, R19, -R22 ;  /* 0x8000001613137221 */ /* 0x004fca0000000000 */
[----:B------:R0:W-:Y:S04]  /*0800*/  STG.E desc[UR8][R12.64], R19 ;  /* 0x000000130c007986 */ /* 0x0001e8000c101908 */
[----:B------:R-:W1:Y:S01]  /*0810*/  LDG.E R11, desc[UR8][R14.64] ;  /* 0x000000080e0b7981 */ /* 0x000e62000c1e1900 */
[----:B------:R-:W-:Y:S01]  /*0820*/  BSSY.RECONVERGENT B0, `(.L_x_12) ;  /* 0x000000f000007945 */ /* 0x000fe20003800200 */
[----:B-1----:R-:W-:-:S04]  /*0830*/  FFMA R0, R11, R11, RZ ;  /* 0x0000000b0b007223 */ /* 0x002fc800000000ff */
[----:B------:R-:W-:-:S05]  /*0840*/  FFMA R0, R19, R19, R0 ;  /* 0x0000001313007223 */ /* 0x000fca0000000000 */
[----:B------:R-:W-:Y:S01]  /*0850*/  IADD3 R2, PT, PT, R0, -0xd000000, RZ ;  /* 0xf300000000027810 */ /* 0x000fe20007ffe0ff */
[----:B------:R0:W1:Y:S03]  /*0860*/  MUFU.RSQ R7, R0 ;  /* 0x0000000000077308 */ /* 0x0000660000001400 */
[----:B------:R-:W-:-:S13]  /*0870*/  ISETP.GT.U32.AND P0, PT, R2, 0x727fffff, PT ;  /* 0x727fffff0200780c */ /* 0x000fda0003f04070 */
[----:B0-----:R-:W-:Y:S05]  /*0880*/  @!P0 BRA `(.L_x_13) ;  /* 0x0000000000108947 */ /* 0x001fea0003800000 */
[----:B------:R-:W-:-:S07]  /*0890*/  MOV R8, 0x8b0 ;  /* 0x000008b000087802 */ /* 0x000fce0000000f00 */
[----:B-1----:R-:W-:Y:S05]  /*08a0*/  CALL.REL.NOINC `($__internal_0_$__cuda_sm20_sqrt_rn_f32_slowpath) ;  /* 0x0000002400507944 */ /* 0x002fea0003c00000 */
[----:B------:R-:W-:Y:S01]  /*08b0*/  MOV R2, R7 ;  /* 0x0000000700027202 */ /* 0x000fe20000000f00 */
[----:B------:R-:W-:Y:S06]  /*08c0*/  BRA `(.L_x_14) ;  /* 0x0000000000107947 */ /* 0x000fec0003800000 */
.L_x_13:
[----:B-1----:R-:W-:Y:S01]  /*08d0*/  FMUL.FTZ R5, R0, R7 ;  /* 0x0000000700057220 */ /* 0x002fe20000410000 */
[----:B------:R-:W-:-:S03]  /*08e0*/  FMUL.FTZ R2, R7, 0.5 ;  /* 0x3f00000007027820 */ /* 0x000fc60000410000 */
[----:B------:R-:W-:-:S04]  /*08f0*/  FFMA R0, -R5, R5, R0 ;  /* 0x0000000505007223 */ /* 0x000fc80000000100 */
[----:B------:R-:W-:-:S07]  /*0900*/  FFMA R2, R0, R2, R5 ;  /* 0x0000000200027223 */ /* 0x000fce0000000005 */
.L_x_14:
[----:B------:R-:W-:Y:S05]  /*0910*/  BSYNC.RECONVERGENT B0 ;  /* 0x0000000000007941 */ /* 0x000fea0003800200 */
.L_x_12:
[----:B------:R-:W-:Y:S01]  /*0920*/  FSETP.GT.AND P0, PT, R2, RZ, PT ;  /* 0x000000ff0200720b */ /* 0x000fe20003f04000 */
[----:B------:R-:W-:-:S12]  /*0930*/  BSSY.RECONVERGENT B3, `(.L_x_15) ;  /* 0x0000024000037945 */ /* 0x000fd80003800200 */
[----:B------:R-:W-:Y:S05]  /*0940*/  @!P0 BRA `(.L_x_16) ;  /* 0x0000000000888947 */ /* 0x000fea0003800000 */
[----:B------:R-:W0:Y:S01]  /*0950*/  MUFU.RCP R5, R2 ;  /* 0x0000000200057308 */ /* 0x000e220000001000 */
[----:B------:R-:W-:Y:S07]  /*0960*/  BSSY.RECONVERGENT B4, `(.L_x_17) ;  /* 0x000000d000047945 */ /* 0x000fee0003800200 */
[----:B------:R-:W1:Y:S01]  /*0970*/  FCHK P0, R11, R2 ;  /* 0x000000020b007302 */ /* 0x000e620000000000 */
[----:B0-----:R-:W-:-:S04]  /*0980*/  FFMA R0, R5, -R2, 1 ;  /* 0x3f80000005007423 */ /* 0x001fc80000000802 */
[----:B------:R-:W-:-:S04]  /*0990*/  FFMA R0, R5, R0, R5 ;  /* 0x0000000005007223 */ /* 0x000fc80000000005 */
[----:B------:R-:W-:-:S04]  /*09a0*/  FFMA R5, R11, R0, RZ ;  /* 0x000000000b057223 */ /* 0x000fc800000000ff */
[----:B------:R-:W-:-:S04]  /*09b0*/  FFMA R7, R5, -R2, R11 ;  /* 0x8000000205077223 */ /* 0x000fc8000000000b */
[----:B------:R-:W-:Y:S01]  /*09c0*/  FFMA R5, R0, R7, R5 ;  /* 0x0000000700057223 */ /* 0x000fe20000000005 */
[----:B-1----:R-:W-:Y:S06]  /*09d0*/  @!P0 BRA `(.L_x_18) ;  /* 0x0000000000148947 */ /* 0x002fec0003800000 */
[----:B------:R-:W-:Y:S02]  /*09e0*/  MOV R0, R11 ;  /* 0x0000000b00007202 */ /* 0x000fe40000000f00 */
[----:B------:R-:W-:Y:S02]  /*09f0*/  MOV R16, R2 ;  /* 0x0000000200107202 */ /* 0x000fe40000000f00 */
[----:B------:R-:W-:-:S07]  /*0a00*/  MOV R8, 0xa20 ;  /* 0x00000a2000087802 */ /* 0x000fce0000000f00 */
[----:B------:R-:W-:Y:S05]  /*0a10*/  CALL.REL.NOINC `($__internal_1_$__cuda_sm3x_div_rn_noftz_f32_slowpath) ;  /* 0x0000002400487944 */ /* 0x000fea0003c00000 */
[----:B------:R-:W-:-:S07]  /*0a20*/  MOV R5, R0 ;  /* 0x0000000000057202 */ /* 0x000fce0000000f00 */
.L_x_18:
[----:B------:R-:W-:Y:S05]  /*0a30*/  BSYNC.RECONVERGENT B4 ;  /* 0x0000000000047941 */ /* 0x000fea0003800200 */
.L_x_17:
[----:B------:R0:W-:Y:S04]  /*0a40*/  STG.E desc[UR8][R14.64], R5 ;  /* 0x000000050e007986 */ /* 0x0001e8000c101908 */
[----:B------:R-:W2:Y:S01]  /*0a50*/  LDG.E R7, desc[UR8][R12.64] ;  /* 0x000000080c077981 */ /* 0x000ea2000c1e1900 */
[----:B------:R-:W1:Y:S01]  /*0a60*/  MUFU.RCP R9, R2 ;  /* 0x0000000200097308 */ /* 0x000e620000001000 */
[----:B------:R-:W-:Y:S01]  /*0a70*/  BSSY.RECONVERGENT B4, `(.L_x_19) ;  /* 0x000000c000047945 */ /* 0x000fe20003800200 */
[----:B-1----:R-:W-:-:S04]  /*0a80*/  FFMA R0, R9, -R2, 1 ;  /* 0x3f80000009007423 */ /* 0x002fc80000000802 */
[----:B------:R-:W-:Y:S02]  /*0a90*/  FFMA R0, R9, R0, R9 ;  /* 0x0000000009007223 */ /* 0x000fe40000000009 */
[----:B--2---:R-:W1:Y:S02]  /*0aa0*/  FCHK P0, R7, R2 ;  /* 0x0000000207007302 */ /* 0x004e640000000000 */
[----:B------:R-:W-:-:S04]  /*0ab0*/  FFMA R8, R0, R7, RZ ;  /* 0x0000000700087223 */ /* 0x000fc800000000ff */
[----:B------:R-:W-:-:S04]  /*0ac0*/  FFMA R9, R8, -R2, R7 ;  /* 0x8000000208097223 */ /* 0x000fc80000000007 */
[----:B------:R-:W-:Y:S01]  /*0ad0*/  FFMA R0, R0, R9, R8 ;  /* 0x0000000900007223 */ /* 0x000fe20000000008 */
[----:B01----:R-:W-:Y:S06]  /*0ae0*/  @!P0 BRA `(.L_x_20) ;  /* 0x0000000000108947 */ /* 0x003fec0003800000 */
[----:B------:R-:W-:Y:S02]  /*0af0*/  MOV R0, R7 ;  /* 0x0000000700007202 */ /* 0x000fe40000000f00 */
[----:B------:R-:W-:Y:S02]  /*0b00*/  MOV R16, R2 ;  /* 0x0000000200107202 */ /* 0x000fe40000000f00 */
[----:B------:R-:W-:-:S07]  /*0b10*/  MOV R8, 0xb30 ;  /* 0x00000b3000087802 */ /* 0x000fce0000000f00 */
[----:B------:R-:W-:Y:S05]  /*0b20*/  CALL.REL.NOINC `($__internal_1_$__cuda_sm3x_div_rn_noftz_f32_slowpath) ;  /* 0x0000002400047944 */ /* 0x000fea0003c00000 */
.L_x_20:
[----:B------:R-:W-:Y:S05]  /*0b30*/  BSYNC.RECONVERGENT B4 ;  /* 0x0000000000047941 */ /* 0x000fea0003800200 */
.L_x_19:
[----:B------:R0:W-:Y:S04]  /*0b40*/  STG.E desc[UR8][R12.64], R0 ;  /* 0x000000000c007986 */ /* 0x0001e8000c101908 */
[----:B------:R0:W5:Y:S01]  /*0b50*/  LDG.E R11, desc[UR8][R14.64] ;  /* 0x000000080e0b7981 */ /* 0x000162000c1e1900 */
[----:B------:R-:W-:-:S07]  /*0b60*/  MOV R19, R0 ;  /* 0x0000000000137202 */ /* 0x000fce0000000f00 */
.L_x_16:
[----:B------:R-:W-:Y:S05]  /*0b70*/  BSYNC.RECONVERGENT B3 ;  /* 0x0000000000037941 */ /* 0x000fea0003800200 */
.L_x_15:
[----:B------:R-:W1:Y:S08]  /*0b80*/  LDC.64 R8, c[0x0][0x3c0] ;  /* 0x0000f000ff087b82 */ /* 0x000e700000000a00 */
[----:B------:R-:W2:Y:S01]  /*0b90*/  LDC.64 R20, c[0x0][0x3c8] ;  /* 0x0000f200ff147b82 */ /* 0x000ea20000000a00 */
[----:B-1----:R-:W-:-:S06]  /*0ba0*/  IMAD.WIDE.U32 R8, R6, 0x4, R8 ;  /* 0x0000000406087825 */ /* 0x002fcc00078e0008 */
[----:B------:R-:W3:Y:S01]  /*0bb0*/  LDG.E R8, desc[UR8][R8.64] ;  /* 0x0000000808087981 */ /* 0x000ee2000c1e1900 */
[----:B--2---:R-:W-:-:S05]  /*0bc0*/  IMAD.WIDE.U32 R20, R6, 0x4, R20 ;  /* 0x0000000406147825 */ /* 0x004fca00078e0014 */
[----:B------:R-:W2:Y:S01]  /*0bd0*/  LDG.E R2, desc[UR8][R20.64] ;  /* 0x0000000814027981 */ /* 0x000ea2000c1e1900 */
[----:B------:R-:W-:Y:S01]  /*0be0*/  BSSY.RECONVERGENT B0, `(.L_x_21) ;  /* 0x0000012000007945 */ /* 0x000fe20003800200 */
[----:B---3-5:R-:W-:-:S04]  /*0bf0*/  FADD R18, -R8, R11 ;  /* 0x0000000b08127221 */ /* 0x028fc80000000100 */
[----:B------:R-:W-:Y:S01]  /*0c00*/  FFMA R5, R18, R18, RZ ;  /* 0x0000001212057223 */ /* 0x000fe200000000ff */
[----:B--2---:R-:W-:-:S04]  /*0c10*/  FADD R2, -R2, R19 ;  /* 0x0000001302027221 */ /* 0x004fc80000000100 */
[----:B------:R-:W-:-:S05]  /*0c20*/  FFMA R10, R2, R2, R5 ;  /* 0x00000002020a7223 */ /* 0x000fca0000000005 */
[----:B0-----:R-:W-:Y:S01]  /*0c30*/  IADD3 R0, PT, PT, R10, -0xd000000, RZ ;  /* 0xf30000000a007810 */ /* 0x001fe20007ffe0ff */
[----:B------:R0:W1:Y:S03]  /*0c40*/  MUFU.RSQ R5, R10 ;  /* 0x0000000a00057308 */ /* 0x0000660000001400 */
[----:B------:R-:W-:-:S13]  /*0c50*/  ISETP.GT.U32.AND P0, PT, R0, 0x727fffff, PT ;  /* 0x727fffff0000780c */ /* 0x000fda0003f04070 */
[----:B0-----:R-:W-:Y:S05]  /*0c60*/  @!P0 BRA `(.L_x_22) ;  /* 0x0000000000148947 */ /* 0x001fea0003800000 */
[----:B------:R-:W-:Y:S02]  /*0c70*/  MOV R0, R10 ;  /* 0x0000000a00007202 */ /* 0x000fe40000000f00 */
[----:B------:R-:W-:-:S07]  /*0c80*/  MOV R8, 0xca0 ;  /* 0x00000ca000087802 */ /* 0x000fce0000000f00 */
[----:B-1----:R-:W-:Y:S05]  /*0c90*/  CALL.REL.NOINC `($__internal_0_$__cuda_sm20_sqrt_rn_f32_slowpath) ;  /* 0x0000002000547944 */ /* 0x002fea0003c00000 */
[----:B------:R-:W-:Y:S01]  /*0ca0*/  MOV R21, R7 ;  /* 0x0000000700157202 */ /* 0x000fe20000000f00 */
[----:B------:R-:W-:Y:S06]  /*0cb0*/  BRA `(.L_x_23) ;  /* 0x0000000000107947 */ /* 0x000fec0003800000 */
.L_x_22:
[----:B-1----:R-:W-:Y:S01]  /*0cc0*/  FMUL.FTZ R21, R10, R5 ;  /* 0x000000050a157220 */ /* 0x002fe20000410000 */
[----:B------:R-:W-:-:S03]  /*0cd0*/  FMUL.FTZ R5, R5, 0.5 ;  /* 0x3f00000005057820 */ /* 0x000fc60000410000 */
[----:B------:R-:W-:-:S04]  /*0ce0*/  FFMA R0, -R21, R21, R10 ;  /* 0x0000001515007223 */ /* 0x000fc8000000010a */
[----:B------:R-:W-:-:S07]  /*0cf0*/  FFMA R21, R0, R5, R21 ;  /* 0x0000000500157223 */ /* 0x000fce0000000015 */
.L_x_23:
[----:B------:R-:W-:Y:S05]  /*0d00*/  BSYNC.RECONVERGENT B0 ;  /* 0x0000000000007941 */ /* 0x000fea0003800200 */
.L_x_21:
        /* <DEDUP_REMOVED lines=13> */
.L_x_25:
[----:B------:R-:W-:Y:S05]  /*0de0*/  BSYNC.RECONVERGENT B3 ;  /* 0x0000000000037941 */ /* 0x000fea0003800200 */
.L_x_24:
[----:B------:R-:W0:Y:S01]  /*0df0*/  MUFU.RCP R8, R21 ;  /* 0x0000001500087308 */ /* 0x000e220000001000 */
[----:B------:R-:W-:Y:S01]  /*0e00*/  FMUL R5, R0, 0.019999999552965164185 ;  /* 0x3ca3d70a00057820 */ /* 0x000fe20000400000 */
[----:B------:R-:W-:Y:S04]  /*0e10*/  BSSY.RECONVERGENT B3, `(.L_x_26) ;  /* 0x000000d000037945 */ /* 0x000fe80003800200 */
[----:B------:R1:W-:Y:S02]  /*0e20*/  STG.E desc[UR8][R14.64], R5 ;  /* 0x000000050e007986 */ /* 0x0003e4000c101908 */
[----:B------:R-:W2:Y:S01]  /*0e30*/  FCHK P0, R2, R21 ;  /* 0x0000001502007302 */ /* 0x000ea20000000000 */
[----:B0-----:R-:W-:-:S04]  /*0e40*/  FFMA R7, R8, -R21, 1 ;  /* 0x3f80000008077423 */ /* 0x001fc80000000815 */
[----:B------:R-:W-:-:S04]  /*0e50*/  FFMA R8, R8, R7, R8 ;  /* 0x0000000708087223 */ /* 0x000fc80000000008 */
[----:B------:R-:W-:-:S04]  /*0e60*/  FFMA R7, R2, R8, RZ ;  /* 0x0000000802077223 */ /* 0x000fc800000000ff */
[----:B------:R-:W-:-:S04]  /*0e70*/  FFMA R0, R7, -R21, R2 ;  /* 0x8000001507007223 */ /* 0x000fc80000000002 */
[----:B------:R-:W-:Y:S01]  /*0e80*/  FFMA R0, R8, R0, R7 ;  /* 0x0000000008007223 */ /* 0x000fe20000000007 */
[----:B-12---:R-:W-:Y:S06]  /*0e90*/  @!P0 BRA `(.L_x_27) ;  /* 0x0000000000108947 */ /* 0x006fec0003800000 */
[----:B------:R-:W-:Y:S02]  /*0ea0*/  MOV R0, R2 ;  /* 0x0000000200007202 */ /* 0x000fe40000000f00 */
[----:B------:R-:W-:Y:S02]  /*0eb0*/  MOV R16, R21 ;  /* 0x0000001500107202 */ /* 0x000fe40000000f00 */
[----:B------:R-:W-:-:S07]  /*0ec0*/  MOV R8, 0xee0 ;  /* 0x00000ee000087802 */ /* 0x000fce0000000f00 */
[----:B------:R-:W-:Y:S05]  /*0ed0*/  CALL.REL.NOINC `($__internal_1_$__cuda_sm3x_div_rn_noftz_f32_slowpath) ;  /* 0x0000002000187944 */ /* 0x000fea0003c00000 */
.L_x_27:
[----:B------:R-:W-:Y:S05]  /*0ee0*/  BSYNC.RECONVERGENT B3 ;  /* 0x0000000000037941 */ /* 0x000fea0003800200 */
.L_x_26:
[----:B------:R-:W-:-:S05]  /*0ef0*/  FMUL R5, R0, 0.019999999552965164185 ;  /* 0x3ca3d70a00057820 */ /* 0x000fca0000400000 */
[----:B------:R0:W-:Y:S02]  /*0f00*/  STG.E desc[UR8][R12.64], R5 ;  /* 0x000000050c007986 */ /* 0x0001e4000c101908 */
.L_x_7:
[----:B------:R-:W-:Y:S05]  /*0f10*/  BSYNC.RECONVERGENT B2 ;  /* 0x0000000000027941 */ /* 0x000fea0003800200 */
.L_x_6:
[----:B------:R-:W-:Y:S05]  /*0f20*/  BRA `(.L_x_28) ;  /* 0x0000000000087947 */ /* 0x000fea0003800000 */
.L_x_5:
[----:B------:R-:W-:-:S13]  /*0f30*/  ISETP.GT.U32.AND P0, PT, R3, 0x63, PT ;  /* 0x000000630300780c */ /* 0x000fda0003f04070 */
[----:B------:R-:W-:Y:S05]  /*0f40*/  @P0 BRA `(.L_x_29) ;  /* 0x0000000400200947 */ /* 0x000fea0003800000 */
.L_x_28:
[----:B------:R-:W2:Y:S01]  /*0f50*/  S2UR UR7, SR_CgaCtaId ;  /* 0x00000000000779c3 */ /* 0x000ea20000008800 */
[----:B------:R-:W-:Y:S01]  /*0f60*/  UMOV UR6, 0x400 ;  /* 0x0000040000067882 */ /* 0x000fe20000000000 */
[----:B------:R-:W-:Y:S01]  /*0f70*/  ISETP.NE.AND P0, PT, R6, R3, PT ;  /* 0x000000030600720c */ /* 0x000fe20003f05270 */
[----:B------:R-:W-:Y:S01]  /*0f80*/  UIADD3 UR5, UPT, UPT, UR6, 0x190, URZ ;  /* 0x0000019006057890 */ /* 0x000fe2000fffe0ff */
[----:B------:R3:W-:Y:S01]  /*0f90*/  STS [R17], RZ ;  /* 0x000000ff11007388 */ /* 0x0007e20000000800 */
[----:B------:R-:W-:Y:S02]  /*0fa0*/  UIADD3 UR6, UPT, UPT, UR6, 0x320, URZ ;  /* 0x0000032006067890 */ /* 0x000fe4000fffe0ff */
[----:B--2---:R-:W-:Y:S02]  /*0fb0*/  ULEA UR5, UR7, UR5, 0x18 ;  /* 0x0000000507057291 */ /* 0x004fe4000f8ec0ff */
[----:B------:R-:W-:-:S04]  /*0fc0*/  ULEA UR6, UR7, UR6, 0x18 ;  /* 0x0000000607067291 */ /* 0x000fc8000f8ec0ff */
[C---:B01----:R-:W-:Y:S02]  /*0fd0*/  LEA R2, R6.reuse, UR5, 0x2 ;  /* 0x0000000506027c11 */ /* 0x043fe4000f8e10ff */
[----:B------:R-:W-:Y:S01]  /*0fe0*/  LEA R11, R6, UR6, 0x2 ;  /* 0x00000006060b7c11 */ /* 0x000fe2000f8e10ff */
[----:B------:R-:W-:Y:S05]  /*0ff0*/  WARPSYNC.ALL ;  /* 0x0000000000007948 */ /* 0x000fea0003800000 */
[----:B------:R3:W-:Y:S04]  /*1000*/  STS [R2], RZ ;  /* 0x000000ff02007388 */ /* 0x0007e80000000800 */
[----:B------:R3:W-:Y:S01]  /*1010*/  STS [R11], RZ ;  /* 0x000000ff0b007388 */ /* 0x0007e20000000800 */
[----:B------:R-:W-:Y:S06]  /*1020*/  BAR.SYNC.DEFER_BLOCKING 0x0 ;  /* 0x0000000000007b1d */ /* 0x000fec0000010000 */
[----:B------:R-:W-:Y:S05]  /*1030*/  @!P0 BRA `(.L_x_29) ;  /* 0x0000000000e48947 */ /* 0x000fea0003800000 */
[----:B------:R-:W0:Y:S08]  /*1040*/  LDC.64 R12, c[0x0][0x3b8] ;  /* 0x0000ee00ff0c7b82 */ /* 0x000e300000000a00 */
[----:B------:R-:W1:Y:S01]  /*1050*/  LDC.64 R8, c[0x0][0x3b0] ;  /* 0x0000ec00ff087b82 */ /* 0x000e620000000a00 */
[----:B0-----:R-:W-:-:S04]  /*1060*/  IMAD.WIDE.U32 R14, R6, 0x4, R12 ;  /* 0x00000004060e7825 */ /* 0x001fc800078e000c */
[C---:B------:R-:W-:Y:S01]  /*1070*/  IMAD.WIDE.U32 R12, R3.reuse, 0x4, R12 ;  /* 0x00000004030c7825 */ /* 0x040fe200078e000c */
[----:B------:R-:W2:Y:S03]  /*1080*/  LDG.E R0, desc[UR8][R14.64] ;  /* 0x000000080e007981 */ /* 0x000ea6000c1e1900 */
[--C-:B-1----:R-:W-:Y:S01]  /*1090*/  IMAD.WIDE.U32 R20, R6, 0x4, R8.reuse ;  /* 0x0000000406147825 */ /* 0x102fe200078e0008 */
[----:B------:R-:W2:Y:S03]  /*10a0*/  LDG.E R5, desc[UR8][R12.64] ;  /* 0x000000080c057981 */ /* 0x000ea6000c1e1900 */
[----:B------:R-:W-:Y:S01]  /*10b0*/  IMAD.WIDE.U32 R8, R3, 0x4, R8 ;  /* 0x0000000403087825 */ /* 0x000fe200078e0008 */
[----:B------:R-:W4:Y:S04]  /*10c0*/  LDG.E R18, desc[UR8][R20.64] ;  /* 0x0000000814127981 */ /* 0x000f28000c1e1900 */
[----:B------:R-:W4:Y:S01]  /*10d0*/  LDG.E R19, desc[UR8][R8.64] ;  /* 0x0000000808137981 */ /* 0x000f22000c1e1900 */
[----:B------:R-:W-:Y:S01]  /*10e0*/  BSSY.RECONVERGENT B0, `(.L_x_30) ;  /* 0x0000010000007945 */ /* 0x000fe20003800200 */
[----:B--2---:R-:W-:-:S04]  /*10f0*/  FADD R5, R0, -R5 ;  /* 0x8000000500057221 */ /* 0x004fc80000000000 */
[----:B------:R-:W-:Y:S01]  /*1100*/  FMUL R5, R5, R5 ;  /* 0x0000000505057220 */ /* 0x000fe20000400000 */
[----:B----4-:R-:W-:-:S04]  /*1110*/  FADD R0, R18, -R19 ;  /* 0x8000001312007221 */ /* 0x010fc80000000000 */
[----:B------:R-:W-:-:S05]  /*1120*/  FFMA R0, R0, R0, R5 ;  /* 0x0000000000007223 */ /* 0x000fca0000000005 */
[----:B------:R-:W-:Y:S01]  /*1130*/  IADD3 R7, PT, PT, R0, -0xd000000, RZ ;  /* 0xf300000000077810 */ /* 0x000fe20007ffe0ff */
[----:B------:R0:W1:Y:S03]  /*1140*/  MUFU.RSQ R5, R0 ;  /* 0x0000000000057308 */ /* 0x0000660000001400 */
[----:B------:R-:W-:-:S13]  /*1150*/  ISETP.GT.U32.AND P0, PT, R7, 0x727fffff, PT ;  /* 0x727fffff0700780c */ /* 0x000fda0003f04070 */
[----:B0-----:R-:W-:Y:S05]  /*1160*/  @!P0 BRA `(.L_x_31) ;  /* 0x00000000000c8947 */ /* 0x001fea0003800000 */
[----:B------:R-:W-:-:S07]  /*1170*/  MOV R8, 0x1190 ;  /* 0x0000119000087802 */ /* 0x000fce0000000f00 */
[----:B-1-3--:R-:W-:Y:S05]  /*1180*/  CALL.REL.NOINC `($__internal_0_$__cuda_sm20_sqrt_rn_f32_slowpath) ;  /* 0x0000001c00187944 */ /* 0x00afea0003c00000 */
[----:B------:R-:W-:Y:S05]  /*1190*/  BRA `(.L_x_32) ;  /* 0x0000000000107947 */ /* 0x000fea0003800000 */
.L_x_31:
[----:B-1----:R-:W-:Y:S01]  /*11a0*/  FMUL.FTZ R7, R0, R5 ;  /* 0x0000000500077220 */ /* 0x002fe20000410000 */
[----:B------:R-:W-:-:S03]  /*11b0*/  FMUL.FTZ R5, R5, 0.5 ;  /* 0x3f00000005057820 */ /* 0x000fc60000410000 */
[----:B------:R-:W-:-:S04]  /*11c0*/  FFMA R0, -R7, R7, R0 ;  /* 0x0000000707007223 */ /* 0x000fc80000000100 */
[----:B------:R-:W-:-:S07]  /*11d0*/  FFMA R7, R0, R5, R7 ;  /* 0x0000000500077223 */ /* 0x000fce0000000007 */
.L_x_32:
[----:B------:R-:W-:Y:S05]  /*11e0*/  BSYNC.RECONVERGENT B0 ;  /* 0x0000000000007941 */ /* 0x000fea0003800200 */
.L_x_30:
[----:B------:R-:W0:Y:S01]  /*11f0*/  F2F.F64.F32 R8, R7 ;  /* 0x0000000700087310 */ /* 0x000e220000201800 */
[----:B------:R-:W-:Y:S01]  /*1200*/  UMOV UR6, 0x9999999a ;  /* 0x9999999a00067882 */ /* 0x000fe20000000000 */
[----:B------:R-:W-:Y:S02]  /*1210*/  UMOV UR7, 0x3fb99999 ;  /* 0x3fb9999900077882 */ /* 0x000fe40000000000 */
[----:B0-----:R-:W-:-:S14]  /*1220*/  DSETP.GEU.AND P0, PT, R8, UR6, PT ;  /* 0x0000000608007e2a */ /* 0x001fdc000bf0e000 */
[----:B------:R-:W-:Y:S05]  /*1230*/  @P0 BRA `(.L_x_29) ;  /* 0x0000000000640947 */ /* 0x000fea0003800000 */
[----:B------:R-:W-:Y:S01]  /*1240*/  BSSY.RECONVERGENT B0, `(.L_x_33) ;  /* 0x0000006000007945 */ /* 0x000fe20003800200 */
[----:B------:R-:W-:-:S07]  /*1250*/  FADD R19, -R18, R19 ;  /* 0x0000001312137221 */ /* 0x000fce0000000100 */
.L_x_34:
[----:B------:R-:W0:Y:S02]  /*1260*/  LDS R8, [R2] ;  /* 0x0000000002087984 */ /* 0x000e240000000800 */
[----:B0-----:R-:W-:-:S05]  /*1270*/  FADD R9, R19, R8 ;  /* 0x0000000813097221 */ /* 0x001fca0000000000 */
[----:B------:R-:W0:Y:S02]  /*1280*/  ATOMS.CAST.SPIN P0, [R2], R8, R9 ;  /* 0x000000080200758d */ /* 0x000e240001800009 */
[----:B0-----:R-:W-:Y:S05]  /*1290*/  @!P0 BRA `(.L_x_34) ;  /* 0xfffffffc00f08947 */ /* 0x001fea000383ffff */
[----:B------:R-:W-:Y:S05]  /*12a0*/  BSYNC.RECONVERGENT B0 ;  /* 0x0000000000007941 */ /* 0x000fea0003800200 */
.L_x_33:
[----:B------:R-:W2:Y:S04]  /*12b0*/  LDG.E R12, desc[UR8][R12.64] ;  /* 0x000000080c0c7981 */ /* 0x000ea8000c1e1900 */
[----:B------:R-:W2:Y:S01]  /*12c0*/  LDG.E R15, desc[UR8][R14.64] ;  /* 0x000000080e0f7981 */ /* 0x000ea2000c1e1900 */
[----:B------:R-:W-:Y:S01]  /*12d0*/  BSSY.RECONVERGENT B0, `(.L_x_35) ;  /* 0x0000006000007945 */ /* 0x000fe20003800200 */
[----:B--2---:R-:W-:-:S07]  /*12e0*/  FADD R5, R12, -R15 ;  /* 0x8000000f0c057221 */ /* 0x004fce0000000000 */
.L_x_36:
[----:B------:R-:W0:Y:S02]  /*12f0*/  LDS R8, [R11] ;  /* 0x000000000b087984 */ /* 0x000e240000000800 */
[----:B0-----:R-:W-:-:S05]  /*1300*/  FADD R9, R5, R8 ;  /* 0x0000000805097221 */ /* 0x001fca0000000000 */
[----:B------:R-:W0:Y:S02]  /*1310*/  ATOMS.CAST.SPIN P0, [R11], R8, R9 ;  /* 0x000000080b00758d */ /* 0x000e240001800009 */
[----:B0-----:R-:W-:Y:S05]  /*1320*/  @!P0 BRA `(.L_x_36) ;  /* 0xfffffffc00f08947 */ /* 0x001fea000383ffff */
[----:B------:R-:W-:Y:S05]  /*1330*/  BSYNC.RECONVERGENT B0 ;  /* 0x0000000000007941 */ /* 0x000fea0003800200 */
.L_x_35:
[----:B------:R-:W0:Y:S01]  /*1340*/  LDS R5, [R2] ;  /* 0x0000000002057984 */ /* 0x000e220000000800 */
[----:B------:R-:W1:Y:S03]  /*1350*/  LDC.64 R8, c[0x0][0x390] ;  /* 0x0000e400ff087b82 */ /* 0x000e660000000a00 */
[----:B---3--:R-:W2:Y:S04]  /*1360*/  LDS R11, [R11] ;  /* 0x000000000b0b7984 */ /* 0x008ea80000000800 */
[----:B------:R4:W-:Y:S01]  /*1370*/  ATOMS.POPC.INC.32 RZ, [R17+URZ] ;  /* 0x0000000011ff7f8c */ /* 0x0009e2000d8000ff */
[----:B------:R-:W3:Y:S01]  /*1380*/  LDC.64 R12, c[0x0][0x398] ;  /* 0x0000e600ff0c7b82 */ /* 0x000ee20000000a00 */
[----:B-1----:R-:W-:-:S04]  /*1390*/  IMAD.WIDE.U32 R8, R6, 0x4, R8 ;  /* 0x0000000406087825 */ /* 0x002fc800078e0008 */
[----:B---3--:R-:W-:Y:S01]  /*13a0*/  IMAD.WIDE.U32 R12, R6, 0x4, R12 ;  /* 0x00000004060c7825 */ /* 0x008fe200078e000c */
[----:B0-----:R4:W-:Y:S04]  /*13b0*/  REDG.E.ADD.F32.FTZ.RN.STRONG.GPU desc[UR8][R8.64], R5 ;  /* 0x00000005080079a6 */ /* 0x0019e8000c12f308 */
[----:B--2---:R4:W-:Y:S02]  /*13c0*/  REDG.E.ADD.F32.FTZ.RN.STRONG.GPU desc[UR8][R12.64], R11 ;  /* 0x0000000b0c0079a6 */ /* 0x0049e4000c12f308 */
.L_x_29:
[----:B------:R-:W-:Y:S05]  /*13d0*/  WARPSYNC.ALL ;  /* 0x0000000000007948 */ /* 0x000fea0003800000 */
[----:B------:R-:W2:Y:S08]  /*13e0*/  S2UR UR6, SR_CgaCtaId ;  /* 0x00000000000679c3 */ /* 0x000eb00000008800 */
[----:B------:R-:W-:Y:S01]  /*13f0*/  BAR.SYNC.DEFER_BLOCKING 0x0 ;  /* 0x0000000000007b1d */ /* 0x000fe20000010000 */
[----:B------:R-:W-:-:S05]  /*1400*/  ISETP.NE.AND P0, PT, R3, RZ, PT ;  /* 0x000000ff0300720c */ /* 0x000fca0003f05270 */
[----:B------:R-:W-:Y:S02]  /*1410*/  UMOV UR5, 0x400 ;  /* 0x0000040000057882 */ /* 0x000fe40000000000 */
[----:B--2---:R-:W-:-:S06]  /*1420*/  ULEA UR5, UR6, UR5, 0x18 ;  /* 0x0000000506057291 */ /* 0x004fcc000f8ec0ff */
[----:B01----:R-:W-:Y:S01]  /*1430*/  LEA R18, R6, UR5, 0x2 ;  /* 0x0000000506127c11 */ /* 0x003fe2000f8e10ff */
[----:B------:R-:W-:Y:S06]  /*1440*/  @P0 BRA `(.L_x_37) ;  /* 0x0000000800880947 */ /* 0x000fec0003800000 */
[----:B---3--:R-:W0:Y:S01]  /*1450*/  LDS R2, [R17] ;  /* 0x0000000011027984 */ /* 0x008e220000000800 */
        /* <DEDUP_REMOVED lines=8> */
[----:B----4-:R-:W0:Y:S02]  /*14e0*/  MUFU.RCP R5, R2 ;  /* 0x0000000200057308 */ /* 0x010e240000001000 */
        /* <DEDUP_REMOVED lines=11> */
.L_x_41:
[----:B------:R-:W-:Y:S05]  /*15a0*/  BSYNC.RECONVERGENT B3 ;  /* 0x0000000000037941 */ /* 0x000fea0003800200 */
.L_x_40:
[----:B------:R-:W0:Y:S01]  /*15b0*/  LDC.64 R12, c[0x0][0x398] ;  /* 0x0000e600ff0c7b82 */ /* 0x000e220000000a00 */
[----:B------:R1:W-:Y:S01]  /*15c0*/  STG.E desc[UR8][R14.64], R5 ;  /* 0x000000050e007986 */ /* 0x0003e2000c101908 */
        /* <DEDUP_REMOVED lines=10> */
[----:B01----:R-:W-:Y:S06]  /*1670*/  @!P0 BRA `(.L_x_43) ;  /* 0x0000000000108947 */ /* 0x003fec0003800000 */
[----:B------:R-:W-:Y:S02]  /*1680*/  MOV R0, R7 ;  /* 0x0000000700007202 */ /* 0x000fe40000000f00 */
[----:B------:R-:W-:Y:S02]  /*1690*/  MOV R16, R2 ;  /* 0x0000000200107202 */ /* 0x000fe40000000f00 */
[----:B------:R-:W-:-:S07]  /*16a0*/  MOV R8, 0x16c0 ;  /* 0x000016c000087802 */ /* 0x000fce0000000f00 */
[----:B------:R-:W-:Y:S05]  /*16b0*/  CALL.REL.NOINC `($__internal_1_$__cuda_sm3x_div_rn_noftz_f32_slowpath) ;  /* 0x0000001800207944 */ /* 0x000fea0003c00000 */
.L_x_43:
[----:B------:R-:W-:Y:S05]  /*16c0*/  BSYNC.RECONVERGENT B3 ;  /* 0x0000000000037941 */ /* 0x000fea0003800200 */
.L_x_42:
[----:B------:R0:W-:Y:S04]  /*16d0*/  STG.E desc[UR8][R12.64], R0 ;  /* 0x000000000c007986 */ /* 0x0001e8000c101908 */
[----:B------:R-:W2:Y:S02]  /*16e0*/  LDG.E R2, desc[UR8][R14.64] ;  /* 0x000000080e027981 */ /* 0x000ea4000c1e1900 */
[----:B--2---:R-:W-:-:S05]  /*16f0*/  FADD R7, -R2, -RZ ;  /* 0x800000ff02077221 */ /* 0x004fca0000000100 */
[----:B------:R1:W-:Y:S04]  /*1700*/  STG.E desc[UR8][R14.64], R7 ;  /* 0x000000070e007986 */ /* 0x0003e8000c101908 */
[----:B------:R-:W2:Y:S02]  /*1710*/  LDG.E R2, desc[UR8][R12.64] ;  /* 0x000000080c027981 */ /* 0x000ea4000c1e1900 */
[----:B--2---:R-:W-:-:S05]  /*1720*/  FADD R17, -R2, -RZ ;  /* 0x800000ff02117221 */ /* 0x004fca0000000100 */
[----:B------:R1:W-:Y:S04]  /*1730*/  STG.E desc[UR8][R12.64], R17 ;  /* 0x000000110c007986 */ /* 0x0003e8000c101908 */
[----:B------:R-:W2:Y:S01]  /*1740*/  LDG.E R11, desc[UR8][R14.64] ;  /* 0x000000080e0b7981 */ /* 0x000ea2000c1e1900 */
[----:B------:R-:W-:Y:S01]  /*1750*/  BSSY.RECONVERGENT B0, `(.L_x_44) ;  /* 0x0000010000007945 */ /* 0x000fe20003800200 */
[----:B--2---:R-:W-:-:S04]  /*1760*/  FFMA R5, R11, R11, RZ ;  /* 0x0000000b0b057223 */ /* 0x004fc800000000ff */
[----:B------:R-:W-:-:S04]  /*1770*/  FFMA R5, R2, R2, R5 ;  /* 0x0000000202057223 */ /* 0x000fc80000000005 */
[----:B0-----:R1:W0:Y:S01]  /*1780*/  MUFU.RSQ R0, R5 ;  /* 0x0000000500007308 */ /* 0x0012220000001400 */
[----:B------:R-:W-:-:S04]  /*1790*/  IADD3 R2, PT, PT, R5, -0xd000000, RZ ;  /* 0xf300000005027810 */ /* 0x000fc80007ffe0ff */
[----:B------:R-:W-:-:S13]  /*17a0*/  ISETP.GT.U32.AND P0, PT, R2, 0x727fffff, PT ;  /* 0x727fffff0200780c */ /* 0x000fda0003f04070 */
[----:B01----:R-:W-:Y:S05]  /*17b0*/  @!P0 BRA `(.L_x_45) ;  /* 0x0000000000148947 */ /* 0x003fea0003800000 */
[----:B------:R-:W-:Y:S02]  /*17c0*/  MOV R0, R5 ;  /* 0x0000000500007202 */ /* 0x000fe40000000f00 */
[----:B------:R-:W-:-:S07]  /*17d0*/  MOV R8, 0x17f0 ;  /* 0x000017f000087802 */ /* 0x000fce0000000f00 */
[----:B------:R-:W-:Y:S05]  /*17e0*/  CALL.REL.NOINC `($__internal_0_$__cuda_sm20_sqrt_rn_f32_slowpath) ;  /* 0x0000001400807944 */ /* 0x000fea0003c00000 */
[----:B------:R-:W-:Y:S01]  /*17f0*/  MOV R2, R7 ;  /* 0x0000000700027202 */ /* 0x000fe20000000f00 */
[----:B------:R-:W-:Y:S06]  /*1800*/  BRA `(.L_x_46) ;  /* 0x0000000000107947 */ /* 0x000fec0003800000 */
.L_x_45:
[----:B------:R-:W-:Y:S01]  /*1810*/  FMUL.FTZ R2, R5, R0 ;  /* 0x0000000005027220 */ /* 0x000fe20000410000 */
[----:B------:R-:W-:-:S03]  /*1820*/  FMUL.FTZ R0, R0, 0.5 ;  /* 0x3f00000000007820 */ /* 0x000fc60000410000 */
[----:B------:R-:W-:-:S04]  /*1830*/  FFMA R5, -R2, R2, R5 ;  /* 0x0000000202057223 */ /* 0x000fc80000000105 */
[----:B------:R-:W-:-:S07]  /*1840*/  FFMA R2, R5, R0, R2 ;  /* 0x0000000005027223 */ /* 0x000fce0000000002 */
.L_x_46:
[----:B------:R-:W-:Y:S05]  /*1850*/  BSYNC.RECONVERGENT B0 ;  /* 0x0000000000007941 */ /* 0x000fea0003800200 */
.L_x_44:
        /* <DEDUP_REMOVED lines=17> */
.L_x_50:
[----:B------:R-:W-:Y:S05]  /*1970*/  BSYNC.RECONVERGENT B4 ;  /* 0x0000000000047941 */ /* 0x000fea0003800200 */
.L_x_49:
        /* <DEDUP_REMOVED lines=15> */
.L_x_52:
[----:B------:R-:W-:Y:S05]  /*1a70*/  BSYNC.RECONVERGENT B4 ;  /* 0x0000000000047941 */ /* 0x000fea0003800200 */
.L_x_51:
[----:B------:R0:W-:Y:S04]  /*1a80*/  STG.E desc[UR8][R12.64], R0 ;  /* 0x000000000c007986 */ /* 0x0001e8000c101908 */
[----:B------:R0:W5:Y:S01]  /*1a90*/  LDG.E R11, desc[UR8][R14.64] ;  /* 0x000000080e0b7981 */ /* 0x000162000c1e1900 */
[----:B------:R-:W-:-:S07]  /*1aa0*/  MOV R17, R0 ;  /* 0x0000000000117202 */ /* 0x000fce0000000f00 */
.L_x_48:
[----:B------:R-:W-:Y:S05]  /*1ab0*/  BSYNC.RECONVERGENT B3 ;  /* 0x0000000000037941 */ /* 0x000fea0003800200 */
.L_x_47:
        /* <DEDUP_REMOVED lines=20> */
.L_x_54:
[----:B-1----:R-:W-:Y:S01]  /*1c00*/  FMUL.FTZ R17, R10, R5 ;  /* 0x000000050a117220 */ /* 0x002fe20000410000 */
[----:B------:R-:W-:-:S03]  /*1c10*/  FMUL.FTZ R5, R5, 0.5 ;  /* 0x3f00000005057820 */ /* 0x000fc60000410000 */
[----:B------:R-:W-:-:S04]  /*1c20*/  FFMA R0, -R17, R17, R10 ;  /* 0x0000001111007223 */ /* 0x000fc8000000010a */
[----:B------:R-:W-:-:S07]  /*1c30*/  FFMA R17, R0, R5, R17 ;  /* 0x0000000500117223 */ /* 0x000fce0000000011 */
.L_x_55:
[----:B------:R-:W-:Y:S05]  /*1c40*/  BSYNC.RECONVERGENT B0 ;  /* 0x0000000000007941 */ /* 0x000fea0003800200 */
.L_x_53:
        /* <DEDUP_REMOVED lines=13> */
.L_x_57:
[----:B------:R-:W-:Y:S05]  /*1d20*/  BSYNC.RECONVERGENT B3 ;  /* 0x0000000000037941 */ /* 0x000fea0003800200 */
.L_x_56:
        /* <DEDUP_REMOVED lines=15> */
.L_x_59:
[----:B------:R-:W-:Y:S05]  /*1e20*/  BSYNC.RECONVERGENT B3 ;  /* 0x0000000000037941 */ /* 0x000fea0003800200 */
.L_x_58:
[----:B------:R-:W-:-:S05]  /*1e30*/  FMUL R5, R0, 0.019999999552965164185 ;  /* 0x3ca3d70a00057820 */ /* 0x000fca0000400000 */
[----:B------:R0:W-:Y:S02]  /*1e40*/  STG.E desc[UR8][R12.64], R5 ;  /* 0x000000050c007986 */ /* 0x0001e4000c101908 */
.L_x_39:
[----:B------:R-:W-:Y:S05]  /*1e50*/  BSYNC.RECONVERGENT B2 ;  /* 0x0000000000027941 */ /* 0x000fea0003800200 */
.L_x_38:
[----:B------:R-:W-:Y:S05]  /*1e60*/  BRA `(.L_x_60) ;  /* 0x0000000000087947 */ /* 0x000fea0003800000 */
.L_x_37:
[----:B------:R-:W-:-:S13]  /*1e70*/  ISETP.GT.U32.AND P0, PT, R3, 0x63, PT ;  /* 0x000000630300780c */ /* 0x000fda0003f04070 */
[----:B------:R-:W-:Y:S05]  /*1e80*/  @P0 BRA `(.L_x_61) ;  /* 0x0000000000c80947 */ /* 0x000fea0003800000 */
.L_x_60:
[----:B------:R-:W-:Y:S01]  /*1e90*/  ISETP.NE.AND P0, PT, R6, R3, PT ;  /* 0x000000030600720c */ /* 0x000fe20003f05270 */
[----:B------:R1:W-:Y:S01]  /*1ea0*/  STS [R18], RZ ;  /* 0x000000ff12007388 */ /* 0x0003e20000000800 */
[----:B------:R-:W-:Y:S05]  /*1eb0*/  WARPSYNC.ALL ;  /* 0x0000000000007948 */ /* 0x000fea0003800000 */
[----:B------:R-:W-:Y:S06]  /*1ec0*/  BAR.SYNC.DEFER_BLOCKING 0x0 ;  /* 0x0000000000007b1d */ /* 0x000fec0000010000 */
[----:B-1----:R-:W-:Y:S05]  /*1ed0*/  @!P0 BRA `(.L_x_61) ;  /* 0x0000000000b48947 */ /* 0x002fea0003800000 */
[----:B---34-:R-:W0:Y:S08]  /*1ee0*/  LDC.64 R10, c[0x0][0x3b8] ;  /* 0x0000ee00ff0a7b82 */ /* 0x018e300000000a00 */
[----:B------:R-:W1:Y:S01]  /*1ef0*/  LDC.64 R8, c[0x0][0x3b0] ;  /* 0x0000ec00ff087b82 */ /* 0x000e620000000a00 */
[----:B0-----:R-:W-:-:S04]  /*1f00*/  IMAD.WIDE.U32 R12, R6, 0x4, R10 ;  /* 0x00000004060c7825 */ /* 0x001fc800078e000a */
[C---:B------:R-:W-:Y:S02]  /*1f10*/  IMAD.WIDE.U32 R14, R3.reuse, 0x4, R10 ;  /* 0x00000004030e7825 */ /* 0x040fe400078e000a */
[----:B------:R-:W2:Y:S02]  /*1f20*/  LDG.E R12, desc[UR8][R12.64] ;  /* 0x000000080c0c7981 */ /* 0x000ea4000c1e1900 */
[--C-:B-1----:R-:W-:Y:S02]  /*1f30*/  IMAD.WIDE.U32 R10, R6, 0x4, R8.reuse ;  /* 0x00000004060a7825 */ /* 0x102fe400078e0008 */
[----:B------:R-:W2:Y:S02]  /*1f40*/  LDG.E R15, desc[UR8][R14.64] ;  /* 0x000000080e0f7981 */ /* 0x000ea4000c1e1900 */
[----:B------:R-:W-:Y:S02]  /*1f50*/  IMAD.WIDE.U32 R8, R3, 0x4, R8 ;  /* 0x0000000403087825 */ /* 0x000fe400078e0008 */
[----:B------:R-:W3:Y:S04]  /*1f60*/  LDG.E R10, desc[UR8][R10.64] ;  /* 0x000000080a0a7981 */ /* 0x000ee8000c1e1900 */
[----:B------:R-:W3:Y:S01]  /*1f70*/  LDG.E R9, desc[UR8][R8.64] ;  /* 0x0000000808097981 */ /* 0x000ee2000c1e1900 */
[----:B------:R-:W-:Y:S01]  /*1f80*/  BSSY.RECONVERGENT B0, `(.L_x_62) ;  /* 0x0000010000007945 */ /* 0x000fe20003800200 */
[----:B--2---:R-:W-:-:S04]  /*1f90*/  FADD R2, R12, -R15 ;  /* 0x8000000f0c027221 */ /* 0x004fc80000000000 */
[----:B------:R-:W-:Y:S01]  /*1fa0*/  FMUL R5, R2, R2 ;  /* 0x0000000202057220 */ /* 0x000fe20000400000 */
[----:B---3--:R-:W-:-:S04]  /*1fb0*/  FADD R0, R10, -R9 ;  /* 0x800000090a007221 */ /* 0x008fc80000000000 */
[----:B------:R-:W-:-:S05]  /*1fc0*/  FFMA R0, R0, R0, R5 ;  /* 0x0000000000007223 */ /* 0x000fca0000000005 */
[----:B------:R-:W-:Y:S01]  /*1fd0*/  IADD3 R2, PT, PT, R0, -0xd000000, RZ ;  /* 0xf300000000027810 */ /* 0x000fe20007ffe0ff */
[----:B------:R0:W1:Y:S03]  /*1fe0*/  MUFU.RSQ R5, R0 ;  /* 0x0000000000057308 */ /* 0x0000660000001400 */
[----:B------:R-:W-:-:S13]  /*1ff0*/  ISETP.GT.U32.AND P0, PT, R2, 0x727fffff, PT ;  /* 0x727fffff0200780c */ /* 0x000fda0003f04070 */
[----:B0-----:R-:W-:Y:S05]  /*2000*/  @!P0 BRA `(.L_x_63) ;  /* 0x00000000000c8947 */ /* 0x001fea0003800000 */
[----:B------:R-:W-:-:S07]  /*2010*/  MOV R8, 0x2030 ;  /* 0x0000203000087802 */ /* 0x000fce0000000f00 */
[----:B-1----:R-:W-:Y:S05]  /*2020*/  CALL.REL.NOINC `($__internal_0_$__cuda_sm20_sqrt_rn_f32_slowpath) ;  /* 0x0000000c00707944 */ /* 0x002fea0003c00000 */
[----:B------:R-:W-:Y:S05]  /*2030*/  BRA `(.L_x_64) ;  /* 0x0000000000107947 */ /* 0x000fea0003800000 */
.L_x_63:
[----:B-1----:R-:W-:Y:S01]  /*2040*/  FMUL.FTZ R7, R0, R5 ;  /* 0x0000000500077220 */ /* 0x002fe20000410000 */
[----:B------:R-:W-:-:S03]  /*2050*/  FMUL.FTZ R5, R5, 0.5 ;  /* 0x3f00000005057820 */ /* 0x000fc60000410000 */
[----:B------:R-:W-:-:S04]  /*2060*/  FFMA R0, -R7, R7, R0 ;  /* 0x0000000707007223 */ /* 0x000fc80000000100 */
[----:B------:R-:W-:-:S07]  /*2070*/  FFMA R7, R0, R5, R7 ;  /* 0x0000000500077223 */ /* 0x000fce0000000007 */
.L_x_64:
[----:B------:R-:W-:Y:S05]  /*2080*/  BSYNC.RECONVERGENT B0 ;  /* 0x0000000000007941 */ /* 0x000fea0003800200 */
.L_x_62:
[----:B------:R-:W0:Y:S01]  /*2090*/  F2F.F64.F32 R8, R7 ;  /* 0x0000000700087310 */ /* 0x000e220000201800 */
[----:B------:R-:W-:Y:S01]  /*20a0*/  UMOV UR6, 0x33333333 ;  /* 0x3333333300067882 */ /* 0x000fe20000000000 */
[----:B------:R-:W-:Y:S02]  /*20b0*/  UMOV UR7, 0x3fc33333 ;  /* 0x3fc3333300077882 */ /* 0x000fe40000000000 */
[----:B0-----:R-:W-:-:S14]  /*20c0*/  DSETP.GEU.AND P0, PT, R8, UR6, PT ;  /* 0x0000000608007e2a */ /* 0x001fdc000bf0e000 */
[----:B------:R-:W-:Y:S05]  /*20d0*/  @P0 BRA `(.L_x_61) ;  /* 0x0000000000340947 */ /* 0x000fea0003800000 */
[----:B------:R-:W0:Y:S01]  /*20e0*/  LDC.64 R10, c[0x0][0x3c0] ;  /* 0x0000f000ff0a7b82 */ /* 0x000e220000000a00 */
[----:B------:R1:W-:Y:S07]  /*20f0*/  ATOMS.POPC.INC.32 RZ, [R18+URZ] ;  /* 0x0000000012ff7f8c */ /* 0x0003ee000d8000ff */
[----:B------:R-:W2:Y:S08]  /*2100*/  LDC.64 R8, c[0x0][0x3a0] ;  /* 0x0000e800ff087b82 */ /* 0x000eb00000000a00 */
[----:B------:R-:W3:Y:S01]  /*2110*/  LDC.64 R14, c[0x0][0x3c8] ;  /* 0x0000f200ff0e7b82 */ /* 0x000ee20000000a00 */
[----:B0-----:R-:W-:-:S07]  /*2120*/  IMAD.WIDE.U32 R10, R3, 0x4, R10 ;  /* 0x00000004030a7825 */ /* 0x001fce00078e000a */
[----:B------:R-:W0:Y:S01]  /*2130*/  LDC.64 R12, c[0x0][0x3a8] ;  /* 0x0000ea00ff0c7b82 */ /* 0x000e220000000a00 */
[----:B------:R-:W4:Y:S01]  /*2140*/  LDG.E R11, desc[UR8][R10.64] ;  /* 0x000000080a0b7981 */ /* 0x000f22000c1e1900 */
[----:B--2---:R-:W-:-:S04]  /*2150*/  IMAD.WIDE.U32 R8, R6, 0x4, R8 ;  /* 0x0000000406087825 */ /* 0x004fc800078e0008 */
[----:B---3--:R-:W-:Y:S01]  /*2160*/  IMAD.WIDE.U32 R14, R3, 0x4, R14 ;  /* 0x00000004030e7825 */ /* 0x008fe200078e000e */
[----:B----4-:R1:W-:Y:S05]  /*2170*/  REDG.E.ADD.F32.FTZ.RN.STRONG.GPU desc[UR8][R8.64], R11 ;  /* 0x0000000b080079a6 */ /* 0x0103ea000c12f308 */
[----:B------:R-:W2:Y:S01]  /*2180*/  LDG.E R15, desc[UR8][R14.64] ;  /* 0x000000080e0f7981 */ /* 0x000ea2000c1e1900 */
[----:B0-----:R-:W-:-:S05]  /*2190*/  IMAD.WIDE.U32 R12, R6, 0x4, R12 ;  /* 0x00000004060c7825 */ /* 0x001fca00078e000c */
[----:B--2---:R1:W-:Y:S02]  /*21a0*/  REDG.E.ADD.F32.FTZ.RN.STRONG.GPU desc[UR8][R12.64], R15 ;  /* 0x0000000f0c0079a6 */ /* 0x0043e4000c12f308 */
.L_x_61:
[----:B------:R-:W-:Y:S01]  /*21b0*/  ISETP.NE.AND P0, PT, R3, RZ, PT ;  /* 0x000000ff0300720c */ /* 0x000fe20003f05270 */
[----:B------:R-:W-:Y:S05]  /*21c0*/  WARPSYNC.ALL ;  /* 0x0000000000007948 */ /* 0x000fea0003800000 */
[----:B------:R-:W-:Y:S06]  /*21d0*/  BAR.SYNC.DEFER_BLOCKING 0x0 ;  /* 0x0000000000007b1d */ /* 0x000fec0000010000 */
[----:B------:R-:W-:Y:S04]  /*21e0*/  BSSY.RECONVERGENT B2, `(.L_x_65) ;  /* 0x000009c000027945 */ /* 0x000fe80003800200 */
[----:B------:R-:W-:Y:S05]  /*21f0*/  @P0 BRA `(.L_x_66) ;  /* 0x0000000800680947 */ /* 0x000fea0003800000 */
[----:B---3--:R-:W2:Y:S02]  /*2200*/  LDS R2, [R18] ;  /* 0x0000000012027984 */ /* 0x008ea40000000800 */
[----:B--2---:R-:W-:-:S13]  /*2210*/  ISETP.NE.AND P0, PT, R2, RZ, PT ;  /* 0x000000ff0200720c */ /* 0x004fda0003f05270 */
[----:B------:R-:W-:Y:S05]  /*2220*/  @!P0 BRA `(.L_x_66) ;  /* 0x00000008005c8947 */ /* 0x000fea0003800000 */
[----:B-1----:R-:W1:Y:S02]  /*2230*/  LDC.64 R14, c[0x0][0x3a0] ;  /* 0x0000e800ff0e7b82 */ /* 0x002e640000000a00 */
[----:B-1----:R-:W-:-:S05]  /*2240*/  IMAD.WIDE.U32 R14, R6, 0x4, R14 ;  /* 0x00000004060e7825 */ /* 0x002fca00078e000e */
[----:B------:R-:W2:Y:S01]  /*2250*/  LDG.E R0, desc[UR8][R14.64] ;  /* 0x000000080e007981 */ /* 0x000ea2000c1e1900 */
[----:B------:R-:W-:Y:S01]  /*2260*/  I2FP.F32.U32 R2, R2 ;  /* 0x0000000200027245 */ /* 0x000fe20000201000 */
[----:B------:R-:W-:Y:S03]  /*2270*/  BSSY.RECONVERGENT B3, `(.L_x_67) ;  /* 0x000000d000037945 */ /* 0x000fe60003800200 */
[----:B------:R-:W4:Y:S02]  /*2280*/  MUFU.RCP R3, R2 ;  /* 0x0000000200037308 */ /* 0x000f240000001000 */
[----:B----4-:R-:W-:-:S04]  /*2290*/  FFMA R8, -R2, R3, 1 ;  /* 0x3f80000002087423 */ /* 0x010fc80000000103 */
[----:B------:R-:W-:Y:S02]  /*22a0*/  FFMA R3, R3, R8, R3 ;  /* 0x0000000803037223 */ /* 0x000fe40000000003 */
[----:B--2---:R-:W1:Y:S02]  /*22b0*/  FCHK P0, R0, R2 ;  /* 0x0000000200007302 */ /* 0x004e640000000000 */
[----:B------:R-:W-:-:S04]  /*22c0*/  FFMA R8, R0, R3, RZ ;  /* 0x0000000300087223 */ /* 0x000fc800000000ff */
[----:B0-----:R-:W-:-:S04]  /*22d0*/  FFMA R5, -R2, R8, R0 ;  /* 0x0000000802057223 */ /* 0x001fc80000000100 */
[----:B------:R-:W-:Y:S01]  /*22e0*/  FFMA R3, R3, R5, R8 ;  /* 0x0000000503037223 */ /* 0x000fe20000000008 */
[----:B-1----:R-:W-:Y:S06]  /*22f0*/  @!P0 BRA `(.L_x_68) ;  /* 0x0000000000108947 */ /* 0x002fec0003800000 */
[----:B------:R-:W-:Y:S02]  /*2300*/  MOV R16, R2 ;  /* 0x0000000200107202 */ /* 0x000fe40000000f00 */
[----:B------:R-:W-:-:S07]  /*2310*/  MOV R8, 0x2330 ;  /* 0x0000233000087802 */ /* 0x000fce0000000f00 */
[----:B------:R-:W-:Y:S05]  /*2320*/  CALL.REL.NOINC `($__internal_1_$__cuda_sm3x_div_rn_noftz_f32_slowpath) ;  /* 0x0000000c00047944 */ /* 0x000fea0003c00000 */
[----:B------:R-:W-:-:S07]  /*2330*/  MOV R3, R0 ;  /* 0x0000000000037202 */ /* 0x000fce0000000f00 */
.L_x_68:
[----:B------:R-:W-:Y:S05]  /*2340*/  BSYNC.RECONVERGENT B3 ;  /* 0x0000000000037941 */ /* 0x000fea0003800200 */
.L_x_67:
        /* <DEDUP_REMOVED lines=17> */
.L_x_70:
[----:B------:R-:W-:Y:S05]  /*2460*/  BSYNC.RECONVERGENT B3 ;  /* 0x0000000000037941 */ /* 0x000fea0003800200 */
.L_x_69:
[----:B------:R0:W-:Y:S04]  /*2470*/  STG.E desc[UR8][R12.64], R0 ;  /* 0x000000000c007986 */ /* 0x0001e8000c101908 */
[----:B------:R-:W2:Y:S01]  /*2480*/  LDG.E R3, desc[UR8][R14.64] ;  /* 0x000000080e037981 */ /* 0x000ea2000c1e1900 */
[----:B------:R-:W-:Y:S01]  /*2490*/  BSSY.RECONVERGENT B0, `(.L_x_71) ;  /* 0x0000011000007945 */ /* 0x000fe20003800200 */
[----:B------:R-:W-:Y:S01]  /*24a0*/  MOV R11, R0 ;  /* 0x00000000000b7202 */ /* 0x000fe20000000f00 */
[----:B--2---:R-:W-:-:S04]  /*24b0*/  FFMA R5, R3, R3, RZ ;  /* 0x0000000303057223 */ /* 0x004fc800000000ff */
[----:B------:R-:W-:-:S04]  /*24c0*/  FFMA R5, R0, R0, R5 ;  /* 0x0000000000057223 */ /* 0x000fc80000000005 */
[----:B------:R0:W1:Y:S01]  /*24d0*/  MUFU.RSQ R8, R5 ;  /* 0x0000000500087308 */ /* 0x0000620000001400 */
        /* <DEDUP_REMOVED lines=8> */
.L_x_72:
[----:B------:R-:W-:Y:S01]  /*2560*/  FMUL.FTZ R2, R5, R8 ;  /* 0x0000000805027220 */ /* 0x000fe20000410000 */
[----:B------:R-:W-:-:S03]  /*2570*/  FMUL.FTZ R0, R8, 0.5 ;  /* 0x3f00000008007820 */ /* 0x000fc60000410000 */
[----:B------:R-:W-:-:S04]  /*2580*/  FFMA R5, -R2, R2, R5 ;  /* 0x0000000202057223 */ /* 0x000fc80000000105 */
[----:B------:R-:W-:-:S07]  /*2590*/  FFMA R2, R5, R0, R2 ;  /* 0x0000000005027223 */ /* 0x000fce0000000002 */
.L_x_73:
[----:B------:R-:W-:Y:S05]  /*25a0*/  BSYNC.RECONVERGENT B0 ;  /* 0x0000000000007941 */ /* 0x000fea0003800200 */
.L_x_71:
        /* <DEDUP_REMOVED lines=17> */
.L_x_77:
[----:B------:R-:W-:Y:S05]  /*26c0*/  BSYNC.RECONVERGENT B4 ;  /* 0x0000000000047941 */ /* 0x000fea0003800200 */
.L_x_76:
        /* <DEDUP_REMOVED lines=15> */
.L_x_79:
[----:B------:R-:W-:Y:S05]  /*27c0*/  BSYNC.RECONVERGENT B4 ;  /* 0x0000000000047941 */ /* 0x000fea0003800200 */
.L_x_78:
[----:B------:R0:W-:Y:S04]  /*27d0*/  STG.E desc[UR8][R12.64], R0 ;  /* 0x000000000c007986 */ /* 0x0001e8000c101908 */
[----:B------:R0:W5:Y:S01]  /*27e0*/  LDG.E R3, desc[UR8][R14.64] ;  /* 0x000000080e037981 */ /* 0x000162000c1e1900 */
[----:B------:R-:W-:-:S07]  /*27f0*/  MOV R11, R0 ;  /* 0x00000000000b7202 */ /* 0x000fce0000000f00 */
.L_x_75:
[----:B------:R-:W-:Y:S05]  /*2800*/  BSYNC.RECONVERGENT B3 ;  /* 0x0000000000037941 */ /* 0x000fea0003800200 */
.L_x_74:
        /* <DEDUP_REMOVED lines=20> */
.L_x_81:
[----:B-1----:R-:W-:Y:S01]  /*2950*/  FMUL.FTZ R3, R10, R5 ;  /* 0x000000050a037220 */ /* 0x002fe20000410000 */
[----:B------:R-:W-:-:S03]  /*2960*/  FMUL.FTZ R5, R5, 0.5 ;  /* 0x3f00000005057820 */ /* 0x000fc60000410000 */
[----:B------:R-:W-:-:S04]  /*2970*/  FFMA R0, -R3, R3, R10 ;  /* 0x0000000303007223 */ /* 0x000fc8000000010a */
[----:B------:R-:W-:-:S07]  /*2980*/  FFMA R3, R0, R5, R3 ;  /* 0x0000000500037223 */ /* 0x000fce0000000003 */
.L_x_82:
[----:B------:R-:W-:Y:S05]  /*2990*/  BSYNC.RECONVERGENT B0 ;  /* 0x0000000000007941 */ /* 0x000fea0003800200 */
.L_x_80:
        /* <DEDUP_REMOVED lines=13> */
.L_x_84:
[----:B------:R-:W-:Y:S05]  /*2a70*/  BSYNC.RECONVERGENT B3 ;  /* 0x0000000000037941 */ /* 0x000fea0003800200 */
.L_x_83:
        /* <DEDUP_REMOVED lines=15> */
.L_x_86:
[----:B------:R-:W-:Y:S05]  /*2b70*/  BSYNC.RECONVERGENT B3 ;  /* 0x0000000000037941 */ /* 0x000fea0003800200 */
.L_x_85:
[----:B------:R-:W-:-:S05]  /*2b80*/  FMUL R3, R0, 0.019999999552965164185 ;  /* 0x3ca3d70a00037820 */ /* 0x000fca0000400000 */
[----:B------:R2:W-:Y:S02]  /*2b90*/  STG.E desc[UR8][R12.64], R3 ;  /* 0x000000030c007986 */ /* 0x0005e4000c101908 */
.L_x_66:
[----:B------:R-:W-:Y:S05]  /*2ba0*/  BSYNC.RECONVERGENT B2 ;  /* 0x0000000000027941 */ /* 0x000fea0003800200 */
.L_x_65:
[----:B------:R-:W-:Y:S01]  /*2bb0*/  BAR.SYNC.DEFER_BLOCKING 0x0 ;  /* 0x0000000000007b1d */ /* 0x000fe20000010000 */
[----:B------:R-:W-:-:S13]  /*2bc0*/  LOP3.LUT P0, RZ, R4, UR4, RZ, 0xfc, !PT ;  /* 0x0000000404ff7c12 */ /* 0x000fda000f80fcff */
[----:B------:R-:W-:Y:S05]  /*2bd0*/  @P0 EXIT ;  /* 0x000000000000094d */ /* 0x000fea0003800000 */
[----:B--23--:R-:W2:Y:S08]  /*2be0*/  LDC.64 R2, c[0x0][0x380] ;  /* 0x0000e000ff027b82 */ /* 0x00ceb00000000a00 */
[----:B0---4-:R-:W0:Y:S08]  /*2bf0*/  LDC.64 R4, c[0x0][0x390] ;  /* 0x0000e400ff047b82 */ /* 0x011e300000000a00 */
[----:B-1----:R-:W1:Y:S08]  /*2c00*/  LDC.64 R8, c[0x0][0x3a0] ;  /* 0x0000e800ff087b82 */ /* 0x002e700000000a00 */
[----:B------:R-:W3:Y:S01]  /*2c10*/  LDC.64 R16, c[0x0][0x3c0] ;  /* 0x0000f000ff107b82 */ /* 0x000ee20000000a00 */
[----:B--2---:R-:W-:-:S06]  /*2c20*/  IMAD.WIDE.U32 R10, R6, 0x4, R2 ;  /* 0x00000004060a7825 */ /* 0x004fcc00078e0002 */
[----:B------:R-:W2:Y:S01]  /*2c30*/  LDG.E R10, desc[UR8][R10.64] ;  /* 0x000000080a0a7981 */ /* 0x000ea2000c1e1900 */
[C---:B0-----:R-:W-:Y:S01]  /*2c40*/  IMAD.WIDE.U32 R12, R6.reuse, 0x4, R4 ;  /* 0x00000004060c7825 */ /* 0x041fe200078e0004 */
[----:B------:R-:W0:Y:S05]  /*2c50*/  LDC.64 R18, c[0x0][0x398] ;  /* 0x0000e600ff127b82 */ /* 0x000e2a0000000a00 */
[----:B------:R-:W2:Y:S01]  /*2c60*/  LDG.E R13, desc[UR8][R12.64] ;  /* 0x000000080c0d7981 */ /* 0x000ea2000c1e1900 */
[C---:B-1----:R-:W-:Y:S02]  /*2c70*/  IMAD.WIDE.U32 R14, R6.reuse, 0x4, R8 ;  /* 0x00000004060e7825 */ /* 0x042fe400078e0008 */
[----:B------:R-:W1:Y:S04]  /*2c80*/  LDC.64 R4, c[0x0][0x3c8] ;  /* 0x0000f200ff047b82 */ /* 0x000e680000000a00 */
[----:B------:R-:W4:Y:S01]  /*2c90*/  LDG.E R15, desc[UR8][R14.64] ;  /* 0x000000080e0f7981 */ /* 0x000f22000c1e1900 */
[----:B---3--:R-:W-:-:S03]  /*2ca0*/  IMAD.WIDE.U32 R2, R6, 0x4, R16 ;  /* 0x0000000406027825 */ /* 0x008fc600078e0010 */
[----:B------:R-:W3:Y:S02]  /*2cb0*/  LDC.64 R8, c[0x0][0x3a8] ;  /* 0x0000ea00ff087b82 */ /* 0x000ee40000000a00 */
[----:B------:R-:W5:Y:S06]  /*2cc0*/  LDG.E R7, desc[UR8][R2.64] ;  /* 0x0000000802077981 */ /* 0x000f6c000c1e1900 */
[----:B------:R-:W3:Y:S01]  /*2cd0*/  LDC.64 R16, c[0x0][0x388] ;  /* 0x0000e200ff107b82 */ /* 0x000ee20000000a00 */
[----:B0-----:R-:W-:-:S04]  /*2ce0*/  IMAD.WIDE.U32 R18, R6, 0x4, R18 ;  /* 0x0000000406127825 */ /* 0x001fc800078e0012 */
[----:B-1----:R-:W-:-:S04]  /*2cf0*/  IMAD.WIDE.U32 R4, R6, 0x4, R4 ;  /* 0x0000000406047825 */ /* 0x002fc800078e0004 */
[----:B---3--:R-:W-:-:S04]  /*2d00*/  IMAD.WIDE.U32 R8, R6, 0x4, R8 ;  /* 0x0000000406087825 */ /* 0x008fc800078e0008 */
[----:B------:R-:W-:-:S04]  /*2d10*/  IMAD.WIDE.U32 R16, R6, 0x4, R16 ;  /* 0x0000000406107825 */ /* 0x000fc800078e0010 */
[----:B--2---:R-:W-:-:S04]  /*2d20*/  FADD R0, R10, R13 ;  /* 0x0000000d0a007221 */ /* 0x004fc80000000000 */
[----:B----4-:R-:W-:-:S04]  /*2d30*/  FADD R0, R0, R15 ;  /* 0x0000000f00007221 */ /* 0x010fc80000000000 */
[----:B-----5:R-:W-:-:S05]  /*2d40*/  FADD R7, R0, R7 ;  /* 0x0000000700077221 */ /* 0x020fca0000000000 */
[----:B------:R-:W-:Y:S04]  /*2d50*/  STG.E desc[UR8][R2.64], R7 ;  /* 0x0000000702007986 */ /* 0x000fe8000c101908 */
[----:B------:R-:W2:Y:S04]  /*2d60*/  LDG.E R16, desc[UR8][R16.64] ;  /* 0x0000000810107981 */ /* 0x000ea8000c1e1900 */
[----:B------:R-:W2:Y:S04]  /*2d70*/  LDG.E R19, desc[UR8][R18.64] ;  /* 0x0000000812137981 */ /* 0x000ea8000c1e1900 */
[----:B------:R-:W3:Y:S04]  /*2d80*/  LDG.E R9, desc[UR8][R8.64] ;  /* 0x0000000808097981 */ /* 0x000ee8000c1e1900 */
[----:B------:R-:W4:Y:S01]  /*2d90*/  LDG.E R11, desc[UR8][R4.64] ;  /* 0x00000008040b7981 */ /* 0x000f22000c1e1900 */
[----:B--2---:R-:W-:-:S04]  /*2da0*/  FADD R0, R16, R19 ;  /* 0x0000001310007221 */ /* 0x004fc80000000000 */
[----:B---3--:R-:W-:-:S04]  /*2db0*/  FADD R0, R0, R9 ;  /* 0x0000000900007221 */ /* 0x008fc80000000000 */
[----:B----4-:R-:W-:-:S05]  /*2dc0*/  FADD R11, R0, R11 ;  /* 0x0000000b000b7221 */ /* 0x010fca0000000000 */
[----:B------:R-:W-:Y:S01]  /*2dd0*/  STG.E desc[UR8][R4.64], R11 ;  /* 0x0000000b04007986 */ /* 0x000fe2000c101908 */
[----:B------:R-:W-:Y:S05]  /*2de0*/  EXIT ;  /* 0x000000000000794d */ /* 0x000fea0003800000 */
        .weak           $__internal_0_$__cuda_sm20_sqrt_rn_f32_slowpath
        .type           $__internal_0_$__cuda_sm20_sqrt_rn_f32_slowpath,@function
        .size           $__internal_0_$__cuda_sm20_sqrt_rn_f32_slowpath,($__internal_1_$__cuda_sm3x_div_rn_noftz_f32_slowpath - $__internal_0_$__cuda_sm20_sqrt_rn_f32_slowpath)
$__internal_0_$__cuda_sm20_sqrt_rn_f32_slowpath:
[----:B------:R-:W-:-:S13]  /*2df0*/  LOP3.LUT P0, RZ, R0, 0x7fffffff, RZ, 0xc0, !PT ;  /* 0x7fffffff00ff7812 */ /* 0x000fda000780c0ff */
[----:B------:R-:W-:Y:S01]  /*2e00*/  @!P0 MOV R7, R0 ;  /* 0x0000000000078202 */ /* 0x000fe20000000f00 */
[----:B------:R-:W-:Y:S06]  /*2e10*/  @!P0 BRA `(.L_x_87) ;  /* 0x0000000000408947 */ /* 0x000fec0003800000 */
[----:B------:R-:W-:-:S13]  /*2e20*/  FSETP.GEU.FTZ.AND P0, PT, R0, RZ, PT ;  /* 0x000000ff0000720b */ /* 0x000fda0003f1e000 */
[----:B------:R-:W-:Y:S01]  /*2e30*/  @!P0 MOV R7, 0x7fffffff ;  /* 0x7fffffff00078802 */ /* 0x000fe20000000f00 */
[----:B------:R-:W-:Y:S06]  /*2e40*/  @!P0 BRA `(.L_x_87) ;  /* 0x0000000000348947 */ /* 0x000fec0003800000 */
[----:B------:R-:W-:-:S13]  /*2e50*/  FSETP.GTU.FTZ.AND P0, PT, |R0|, +INF , PT ;  /* 0x7f8000000000780b */ /* 0x000fda0003f1c200 */
[----:B------:R-:W-:Y:S01]  /*2e60*/  @P0 FADD.FTZ R7, R0, 1 ;  /* 0x3f80000000070421 */ /* 0x000fe20000010000 */
[----:B------:R-:W-:Y:S06]  /*2e70*/  @P0 BRA `(.L_x_87) ;  /* 0x0000000000280947 */ /* 0x000fec0003800000 */
[----:B------:R-:W-:-:S13]  /*2e80*/  FSETP.NEU.FTZ.AND P0, PT, |R0|, +INF , PT ;  /* 0x7f8000000000780b */ /* 0x000fda0003f1d200 */
[----:B------:R-:W-:-:S04]  /*2e90*/  @P0 FFMA R16, R0, 1.84467440737095516160e+19, RZ ;  /* 0x5f80000000100823 */ /* 0x000fc800000000ff */
[----:B------:R-:W0:Y:S02]  /*2ea0*/  @P0 MUFU.RSQ R9, R16 ;  /* 0x0000001000090308 */ /* 0x000e240000001400 */
[----:B0-----:R-:W-:Y:S01]  /*2eb0*/  @P0 FMUL.FTZ R5, R16, R9 ;  /* 0x0000000910050220 */ /* 0x001fe20000410000 */
[----:B------:R-:W-:-:S03]  /*2ec0*/  @P0 FMUL.FTZ R10, R9, 0.5 ;  /* 0x3f000000090a0820 */ /* 0x000fc60000410000 */
[----:B------:R-:W-:-:S04]  /*2ed0*/  @P0 FADD.FTZ R7, -R5, -RZ ;  /* 0x800000ff05070221 */ /* 0x000fc80000010100 */
[----:B------:R-:W-:Y:S01]  /*2ee0*/  @P0 FFMA R20, R5, R7, R16 ;  /* 0x0000000705140223 */ /* 0x000fe20000000010 */
[----:B------:R-:W-:-:S03]  /*2ef0*/  @!P0 MOV R7, R0 ;  /* 0x0000000000078202 */ /* 0x000fc60000000f00 */
[----:B------:R-:W-:-:S04]  /*2f00*/  @P0 FFMA R10, R20, R10, R5 ;  /* 0x0000000a140a0223 */ /* 0x000fc80000000005 */
[----:B------:R-:W-:-:S07]  /*2f10*/  @P0 FMUL.FTZ R7, R10, 2.3283064365386962891e-10 ;  /* 0x2f8000000a070820 */ /* 0x000fce0000410000 */
.L_x_87:
[----:B------:R-:W-:-:S04]  /*2f20*/  HFMA2 R9, -RZ, RZ, 0, 0 ;  /* 0x00000000ff097431 */ /* 0x000fc800000001ff */
[----:B------:R-:W-:Y:S05]  /*2f30*/  RET.REL.NODEC R8 `(_Z12flock_kernalPfS_S_S_S_S_PKfS1_S_S_) ;  /* 0xffffffd008307950 */ /* 0x000fea0003c3ffff */
        .weak           $__internal_1_$__cuda_sm3x_div_rn_noftz_f32_slowpath
        .type           $__internal_1_$__cuda_sm3x_div_rn_noftz_f32_slowpath,@function
        .size           $__internal_1_$__cuda_sm3x_div_rn_noftz_f32_slowpath,(.L_x_169 - $__internal_1_$__cuda_sm3x_div_rn_noftz_f32_slowpath)
$__internal_1_$__cuda_sm3x_div_rn_noftz_f32_slowpath:
[----:B------:R-:W-:Y:S01]  /*2f40*/  SHF.R.U32.HI R5, RZ, 0x17, R16 ;  /* 0x00000017ff057819 */ /* 0x000fe20000011610 */
[----:B------:R-:W-:Y:S01]  /*2f50*/  BSSY.RECONVERGENT B0, `(.L_x_88) ;  /* 0x0000062000007945 */ /* 0x000fe20003800200 */
[----:B------:R-:W-:Y:S02]  /*2f60*/  SHF.R.U32.HI R9, RZ, 0x17, R0 ;  /* 0x00000017ff097819 */ /* 0x000fe40000011600 */
[----:B------:R-:W-:Y:S02]  /*2f70*/  LOP3.LUT R5, R5, 0xff, RZ, 0xc0, !PT ;  /* 0x000000ff05057812 */ /* 0x000fe400078ec0ff */
[----:B------:R-:W-:Y:S02]  /*2f80*/  LOP3.LUT R9, R9, 0xff, RZ, 0xc0, !PT ;  /* 0x000000ff09097812 */ /* 0x000fe400078ec0ff */
[----:B------:R-:W-:Y:S02]  /*2f90*/  IADD3 R10, PT, PT, R5, -0x1, RZ ;  /* 0xffffffff050a7810 */ /* 0x000fe40007ffe0ff */
[----:B------:R-:W-:-:S02]  /*2fa0*/  IADD3 R11, PT, PT, R9, -0x1, RZ ;  /* 0xffffffff090b7810 */ /* 0x000fc40007ffe0ff */
[----:B------:R-:W-:-:S04]  /*2fb0*/  ISETP.GT.U32.AND P0, PT, R10, 0xfd, PT ;  /* 0x000000fd0a00780c */ /* 0x000fc80003f04070 */
[----:B------:R-:W-:-:S13]  /*2fc0*/  ISETP.GT.U32.OR P0, PT, R11, 0xfd, P0 ;  /* 0x000000fd0b00780c */ /* 0x000fda0000704470 */
[----:B------:R-:W-:Y:S01]  /*2fd0*/  @!P0 MOV R7, RZ ;  /* 0x000000ff00078202 */ /* 0x000fe20000000f00 */
[----:B------:R-:W-:Y:S06]  /*2fe0*/  @!P0 BRA `(.L_x_89) ;  /* 0x00000000005c8947 */ /* 0x000fec0003800000 */
[----:B------:R-:W-:Y:S02]  /*2ff0*/  FSETP.GTU.FTZ.AND P0, PT, |R0|, +INF , PT ;  /* 0x7f8000000000780b */ /* 0x000fe40003f1c200 */
[----:B------:R-:W-:-:S04]  /*3000*/  FSETP.GTU.FTZ.AND P1, PT, |R16|, +INF , PT ;  /* 0x7f8000001000780b */ /* 0x000fc80003f3c200 */
[----:B------:R-:W-:-:S13]  /*3010*/  PLOP3.LUT P0, PT, P0, P1, PT, 0xf8, 0x8f ;  /* 0x00000000008f781c */ /* 0x000fda0000703f70 */
[----:B------:R-:W-:Y:S05]  /*3020*/  @P0 BRA `(.L_x_90) ;  /* 0x00000004004c0947 */ /* 0x000fea0003800000 */
[----:B------:R-:W-:-:S13]  /*3030*/  LOP3.LUT P0, RZ, R16, 0x7fffffff, R0, 0xc8, !PT ;  /* 0x7fffffff10ff7812 */ /* 0x000fda000780c800 */
[----:B------:R-:W-:Y:S05]  /*3040*/  @!P0 BRA `(.L_x_91) ;  /* 0x00000004003c8947 */ /* 0x000fea0003800000 */
[----:B------:R-:W-:Y:S02]  /*3050*/  FSETP.NEU.FTZ.AND P2, PT, |R0|, +INF , PT ;  /* 0x7f8000000000780b */ /* 0x000fe40003f5d200 */
[----:B------:R-:W-:Y:S02]  /*3060*/  FSETP.NEU.FTZ.AND P1, PT, |R16|, +INF , PT ;  /* 0x7f8000001000780b */ /* 0x000fe40003f3d200 */
[----:B------:R-:W-:-:S11]  /*3070*/  FSETP.NEU.FTZ.AND P0, PT, |R0|, +INF , PT ;  /* 0x7f8000000000780b */ /* 0x000fd60003f1d200 */
[----:B------:R-:W-:Y:S05]  /*3080*/  @!P1 BRA !P2, `(.L_x_91) ;  /* 0x00000004002c9947 */ /* 0x000fea0005000000 */
[----:B------:R-:W-:-:S04]  /*3090*/  LOP3.LUT P2, RZ, R0, 0x7fffffff, RZ, 0xc0, !PT ;  /* 0x7fffffff00ff7812 */ /* 0x000fc8000784c0ff */
[----:B------:R-:W-:-:S13]  /*30a0*/  PLOP3.LUT P1, PT, P1, P2, PT, 0x2f, 0xf2 ;  /* 0x0000000000f2781c */ /* 0x000fda0000f24577 */
[----:B------:R-:W-:Y:S05]  /*30b0*/  @P1 BRA `(.L_x_92) ;  /* 0x0000000400181947 */ /* 0x000fea0003800000 */
[----:B------:R-:W-:-:S04]  /*30c0*/  LOP3.LUT P1, RZ, R16, 0x7fffffff, RZ, 0xc0, !PT ;  /* 0x7fffffff10ff7812 */ /* 0x000fc8000782c0ff */
[----:B------:R-:W-:-:S13]  /*30d0*/  PLOP3.LUT P0, PT, P0, P1, PT, 0x2f, 0xf2 ;  /* 0x0000000000f2781c */ /* 0x000fda0000702577 */
[----:B------:R-:W-:Y:S05]  /*30e0*/  @P0 BRA `(.L_x_93) ;  /* 0x0000000400000947 */ /* 0x000fea0003800000 */
[----:B------:R-:W-:Y:S02]  /*30f0*/  ISETP.GE.AND P0, PT, R11, RZ, PT ;  /* 0x000000ff0b00720c */ /* 0x000fe40003f06270 */
[----:B------:R-:W-:-:S11]  /*3100*/  ISETP.GE.AND P1, PT, R10, RZ, PT ;  /* 0x000000ff0a00720c */ /* 0x000fd60003f26270 */
[----:B------:R-:W-:Y:S01]  /*3110*/  @P0 MOV R7, RZ ;  /* 0x000000ff00070202 */ /* 0x000fe20000000f00 */
[----:B------:R-:W-:Y:S01]  /*3120*/  @!P0 FFMA R0, R0, 1.84467440737095516160e+19, RZ ;  /* 0x5f80000000008823 */ /* 0x000fe200000000ff */
[----:B------:R-:W-:Y:S01]  /*3130*/  @!P0 MOV R7, 0xffffffc0 ;  /* 0xffffffc000078802 */ /* 0x000fe20000000f00 */
[----:B------:R-:W-:-:S03]  /*3140*/  @!P1 FFMA R16, R16, 1.84467440737095516160e+19, RZ ;  /* 0x5f80000010109823 */ /* 0x000fc600000000ff */
[----:B------:R-:W-:-:S07]  /*3150*/  @!P1 IADD3 R7, PT, PT, R7, 0x40, RZ ;  /* 0x0000004007079810 */ /* 0x000fce0007ffe0ff */
.L_x_89:
[----:B------:R-:W-:Y:S01]  /*3160*/  LEA R11, R5, 0xc0800000, 0x17 ;  /* 0xc0800000050b7811 */ /* 0x000fe200078eb8ff */
[----:B------:R-:W-:Y:S01]  /*3170*/  BSSY.RECONVERGENT B1, `(.L_x_94) ;  /* 0x0000036000017945 */ /* 0x000fe20003800200 */
[----:B------:R-:W-:Y:S02]  /*3180*/  IADD3 R9, PT, PT, R9, -0x7f, RZ ;  /* 0xffffff8109097810 */ /* 0x000fe40007ffe0ff */
[----:B------:R-:W-:-:S03]  /*3190*/  IADD3 R20, PT, PT, -R11, R16, RZ ;  /* 0x000000100b147210 */ /* 0x000fc60007ffe1ff */
[----:B------:R-:W-:Y:S01]  /*31a0*/  IMAD R0, R9, -0x800000, R0 ;  /* 0xff80000009007824 */ /* 0x000fe200078e0200 */
[----:B------:R-:W0:Y:S01]  /*31b0*/  MUFU.RCP R10, R20 ;  /* 0x00000014000a7308 */ /* 0x000e220000001000 */
[----:B------:R-:W-:-:S04]  /*31c0*/  FADD.FTZ R11, -R20, -RZ ;  /* 0x800000ff140b7221 */ /* 0x000fc80000010100 */
[----:B0-----:R-:W-:-:S04]  /*31d0*/  FFMA R19, R10, R11, 1 ;  /* 0x3f8000000a137423 */ /* 0x001fc8000000000b */
[----:B------:R-:W-:-:S04]  /*31e0*/  FFMA R19, R10, R19, R10 ;  /* 0x000000130a137223 */ /* 0x000fc8000000000a */
[----:B------:R-:W-:-:S04]  /*31f0*/  FFMA R10, R0, R19, RZ ;  /* 0x00000013000a7223 */ /* 0x000fc800000000ff */
[----:B------:R-:W-:-:S04]  /*3200*/  FFMA R16, R11, R10, R0 ;  /* 0x0000000a0b107223 */ /* 0x000fc80000000000 */
[----:B------:R-:W-:Y:S01]  /*3210*/  FFMA R16, R19, R16, R10 ;  /* 0x0000001013107223 */ /* 0x000fe2000000000a */
[----:B------:R-:W-:-:S03]  /*3220*/  IADD3 R10, PT, PT, R9, 0x7f, -R5 ;  /* 0x0000007f090a7810 */ /* 0x000fc60007ffe805 */
[----:B------:R-:W-:Y:S01]  /*3230*/  FFMA R11, R11, R16, R0 ;  /* 0x000000100b0b7223 */ /* 0x000fe20000000000 */
[----:B------:R-:W-:-:S03]  /*3240*/  IADD3 R7, PT, PT, R10, R7, RZ ;  /* 0x000000070a077210 */ /* 0x000fc60007ffe0ff */
[----:B------:R-:W-:-:S05]  /*3250*/  FFMA R0, R19, R11, R16 ;  /* 0x0000000b13007223 */ /* 0x000fca0000000010 */
[----:B------:R-:W-:-:S04]  /*3260*/  SHF.R.U32.HI R5, RZ, 0x17, R0 ;  /* 0x00000017ff057819 */ /* 0x000fc80000011600 */
[----:B------:R-:W-:-:S04]  /*3270*/  LOP3.LUT R10, R5, 0xff, RZ, 0xc0, !PT ;  /* 0x000000ff050a7812 */ /* 0x000fc800078ec0ff */
[----:B------:R-:W-:-:S04]  /*3280*/  IADD3 R5, PT, PT, R10, R7, RZ ;  /* 0x000000070a057210 */ /* 0x000fc80007ffe0ff */
[----:B------:R-:W-:-:S04]  /*3290*/  IADD3 R9, PT, PT, R5, -0x1, RZ ;  /* 0xffffffff05097810 */ /* 0x000fc80007ffe0ff */
[----:B------:R-:W-:-:S13]  /*32a0*/  ISETP.GE.U32.AND P0, PT, R9, 0xfe, PT ;  /* 0x000000fe0900780c */ /* 0x000fda0003f06070 */
[----:B------:R-:W-:Y:S05]  /*32b0*/  @!P0 BRA `(.L_x_95) ;  /* 0x0000000000808947 */ /* 0x000fea0003800000 */
[----:B------:R-:W-:-:S13]  /*32c0*/  ISETP.GT.AND P0, PT, R5, 0xfe, PT ;  /* 0x000000fe0500780c */ /* 0x000fda0003f04270 */
[----:B------:R-:W-:Y:S05]  /*32d0*/  @P0 BRA `(.L_x_96) ;  /* 0x00000000006c0947 */ /* 0x000fea0003800000 */
[----:B------:R-:W-:-:S13]  /*32e0*/  ISETP.GE.AND P0, PT, R5, 0x1, PT ;  /* 0x000000010500780c */ /* 0x000fda0003f06270 */
[----:B------:R-:W-:Y:S05]  /*32f0*/  @P0 BRA `(.L_x_97) ;  /* 0x0000000000740947 */ /* 0x000fea0003800000 */
[----:B------:R-:W-:Y:S02]  /*3300*/  ISETP.GE.AND P0, PT, R5, -0x18, PT ;  /* 0xffffffe80500780c */ /* 0x000fe40003f06270 */
[----:B------:R-:W-:-:S11]  /*3310*/  LOP3.LUT R0, R0, 0x80000000, RZ, 0xc0, !PT ;  /* 0x8000000000007812 */ /* 0x000fd600078ec0ff */
[----:B------:R-:W-:Y:S05]  /*3320*/  @!P0 BRA `(.L_x_97) ;  /* 0x0000000000688947 */ /* 0x000fea0003800000 */
[-CC-:B------:R-:W-:Y:S01]  /*3330*/  FFMA.RZ R7, R19, R11.reuse, R16.reuse ;  /* 0x0000000b13077223 */ /* 0x180fe2000000c010 */
[----:B------:R-:W-:Y:S01]  /*3340*/  IADD3 R10, PT, PT, R5, 0x20, RZ ;  /* 0x00000020050a7810 */ /* 0x000fe20007ffe0ff */
[CCC-:B------:R-:W-:Y:S01]  /*3350*/  FFMA.RP R9, R19.reuse, R11.reuse, R16.reuse ;  /* 0x0000000b13097223 */ /* 0x1c0fe20000008010 */
[----:B------:R-:W-:Y:S01]  /*3360*/  FFMA.RM R16, R19, R11, R16 ;  /* 0x0000000b13107223 */ /* 0x000fe20000004010 */
[----:B------:R-:W-:Y:S02]  /*3370*/  ISETP.NE.AND P2, PT, R5, RZ, PT ;  /* 0x000000ff0500720c */ /* 0x000fe40003f45270 */
[----:B------:R-:W-:Y:S02]  /*3380*/  LOP3.LUT R7, R7, 0x7fffff, RZ, 0xc0, !PT ;  /* 0x007fffff07077812 */ /* 0x000fe400078ec0ff */
[----:B------:R-:W-:Y:S02]  /*3390*/  ISETP.NE.AND P1, PT, R5, RZ, PT ;  /* 0x000000ff0500720c */ /* 0x000fe40003f25270 */
[----:B------:R-:W-:-:S02]  /*33a0*/  LOP3.LUT R7, R7, 0x800000, RZ, 0xfc, !PT ;  /* 0x0080000007077812 */ /* 0x000fc400078efcff */
[----:B------:R-:W-:Y:S02]  /*33b0*/  IADD3 R5, PT, PT, -R5, RZ, RZ ;  /* 0x000000ff05057210 */ /* 0x000fe40007ffe1ff */
[----:B------:R-:W-:Y:S02]  /*33c0*/  SHF.L.U32 R10, R7, R10, RZ ;  /* 0x0000000a070a7219 */ /* 0x000fe400000006ff */
[----:B------:R-:W-:Y:S02]  /*33d0*/  FSETP.NEU.FTZ.AND P0, PT, R9, R16, PT ;  /* 0x000000100900720b */ /* 0x000fe40003f1d000 */
[----:B------:R-:W-:Y:S02]  /*33e0*/  SEL R16, R5, RZ, P2 ;  /* 0x000000ff05107207 */ /* 0x000fe40001000000 */
[----:B------:R-:W-:Y:S02]  /*33f0*/  ISETP.NE.AND P1, PT, R10, RZ, P1 ;  /* 0x000000ff0a00720c */ /* 0x000fe40000f25270 */
[----:B------:R-:W-:-:S02]  /*3400*/  SHF.R.U32.HI R10, RZ, R16, R7 ;  /* 0x00000010ff0a7219 */ /* 0x000fc40000011607 */
[----:B------:R-:W-:Y:S02]  /*3410*/  PLOP3.LUT P0, PT, P0, P1, PT, 0xf8, 0x8f ;  /* 0x00000000008f781c */ /* 0x000fe40000703f70 */
[----:B------:R-:W-:Y:S02]  /*3420*/  SHF.R.U32.HI R7, RZ, 0x1, R10 ;  /* 0x00000001ff077819 */ /* 0x000fe4000001160a */
[----:B------:R-:W-:-:S04]  /*3430*/  SEL R16, RZ, 0x1, !P0 ;  /* 0x00000001ff107807 */ /* 0x000fc80004000000 */
[----:B------:R-:W-:-:S04]  /*3440*/  LOP3.LUT R5, R16, 0x1, R7, 0xf8, !PT ;  /* 0x0000000110057812 */ /* 0x000fc800078ef807 */
[----:B------:R-:W-:-:S04]  /*3450*/  LOP3.LUT R10, R5, R10, RZ, 0xc0, !PT ;  /* 0x0000000a050a7212 */ /* 0x000fc800078ec0ff */
[----:B------:R-:W-:-:S04]  /*3460*/  IADD3 R7, PT, PT, R7, R10, RZ ;  /* 0x0000000a07077210 */ /* 0x000fc80007ffe0ff */
[----:B------:R-:W-:Y:S01]  /*3470*/  LOP3.LUT R0, R7, R0, RZ, 0xfc, !PT ;  /* 0x0000000007007212 */ /* 0x000fe200078efcff */
[----:B------:R-:W-:Y:S06]  /*3480*/  BRA `(.L_x_97) ;  /* 0x0000000000107947 */ /* 0x000fec0003800000 */
.L_x_96:
[----:B------:R-:W-:-:S04]  /*3490*/  LOP3.LUT R0, R0, 0x80000000, RZ, 0xc0, !PT ;  /* 0x8000000000007812 */ /* 0x000fc800078ec0ff */
[----:B------:R-:W-:Y:S01]  /*34a0*/  LOP3.LUT R0, R0, 0x7f800000, RZ, 0xfc, !PT ;  /* 0x7f80000000007812 */ /* 0x000fe200078efcff */
[----:B------:R-:W-:Y:S06]  /*34b0*/  BRA `(.L_x_97) ;  /* 0x0000000000047947 */ /* 0x000fec0003800000 */
.L_x_95:
[----:B------:R-:W-:-:S07]  /*34c0*/  LEA R0, R7, R0, 0x17 ;  /* 0x0000000007007211 */ /* 0x000fce00078eb8ff */
.L_x_97:
[----:B------:R-:W-:Y:S05]  /*34d0*/  BSYNC.RECONVERGENT B1 ;  /* 0x0000000000017941 */ /* 0x000fea0003800200 */
.L_x_94:
[----:B------:R-:W-:Y:S05]  /*34e0*/  BRA `(.L_x_98) ;  /* 0x0000000000207947 */ /* 0x000fea0003800000 */
.L_x_93:
[----:B------:R-:W-:-:S04]  /*34f0*/  LOP3.LUT R0, R16, 0x80000000, R0, 0x48, !PT ;  /* 0x8000000010007812 */ /* 0x000fc800078e4800 */
[----:B------:R-:W-:Y:S01]  /*3500*/  LOP3.LUT R0, R0, 0x7f800000, RZ, 0xfc, !PT ;  /* 0x7f80000000007812 */ /* 0x000fe200078efcff */
[----:B------:R-:W-:Y:S06]  /*3510*/  BRA `(.L_x_98) ;  /* 0x0000000000147947 */ /* 0x000fec0003800000 */
.L_x_92:
[----:B------:R-:W-:Y:S01]  /*3520*/  LOP3.LUT R0, R16, 0x80000000, R0, 0x48, !PT ;  /* 0x8000000010007812 */ /* 0x000fe200078e4800 */
[----:B------:R-:W-:Y:S06]  /*3530*/  BRA `(.L_x_98) ;  /* 0x00000000000c7947 */ /* 0x000fec0003800000 */
.L_x_91:
[----:B------:R-:W0:Y:S01]  /*3540*/  MUFU.RSQ R0, -QNAN ;  /* 0xffc0000000007908 */ /* 0x000e220000001400 */
[----:B------:R-:W-:Y:S05]  /*3550*/  BRA `(.L_x_98) ;  /* 0x0000000000047947 */ /* 0x000fea0003800000 */
.L_x_90:
[----:B------:R-:W-:-:S07]  /*3560*/  FADD.FTZ R0, R0, R16 ;  /* 0x0000001000007221 */ /* 0x000fce0000010000 */
.L_x_98:
[----:B------:R-:W-:Y:S05]  /*3570*/  BSYNC.RECONVERGENT B0 ;  /* 0x0000000000007941 */ /* 0x000fea0003800200 */
.L_x_88:
[----:B------:R-:W-:-:S04]  /*3580*/  HFMA2 R9, -RZ, RZ, 0, 0 ;  /* 0x00000000ff097431 */ /* 0x000fc800000001ff */
[----:B0-----:R-:W-:Y:S05]  /*3590*/  RET.REL.NODEC R8 `(_Z12flock_kernalPfS_S_S_S_S_PKfS1_S_S_) ;  /* 0xffffffc808987950 */ /* 0x001fea0003c3ffff */
.L_x_99:
        /* <DEDUP_REMOVED lines=14> */
.L_x_169:


//--------------------- .text._Z15limitVel_kernalfPfS_ --------------------------
	.section	.text._Z15limitVel_kernalfPfS_,"ax",@progbits
	.align	128
        .global         _Z15limitVel_kernalfPfS_
        .type           _Z15limitVel_kernalfPfS_,@function
        .size           _Z15limitVel_kernalfPfS_,(.L_x_171 - _Z15limitVel_kernalfPfS_)
        .other          _Z15limitVel_kernalfPfS_,@"STO_CUDA_ENTRY STV_DEFAULT"
_Z15limitVel_kernalfPfS_:
.text._Z15limitVel_kernalfPfS_:
[----:B------:R-:W-:Y:S01]  /*0000*/  LDC R1, c[0x0][0x37c] ;  /* 0x0000df00ff017b82 */ /* 0x000fe20000000800 */
[----:B------:R-:W0:Y:S07]  /*0010*/  S2R R0, SR_TID.X ;  /* 0x0000000000007919 */ /* 0x000e2e0000002100 */
[----:B------:R-:W0:Y:S08]  /*0020*/  S2UR UR4, SR_CTAID.X ;  /* 0x00000000000479c3 */ /* 0x000e300000002500 */
[----:B------:R-:W0:Y:S02]  /*0030*/  LDC R3, c[0x0][0x360] ;  /* 0x0000d800ff037b82 */ /* 0x000e240000000800 */
[----:B0-----:R-:W-:-:S05]  /*0040*/  IMAD R3, R3, UR4, R0 ;  /* 0x0000000403037c24 */ /* 0x001fca000f8e0200 */
[----:B------:R-:W-:-:S13]  /*0050*/  ISETP.GT.U32.AND P0, PT, R3, 0x63, PT ;  /* 0x000000630300780c */ /* 0x000fda0003f04070 */
[----:B------:R-:W-:Y:S05]  /*0060*/  @P0 EXIT ;  /* 0x000000000000094d */ /* 0x000fea0003800000 */
[----:B------:R-:W0:Y:S01]  /*0070*/  LDC.64 R4, c[0x0][0x388] ;  /* 0x0000e200ff047b82 */ /* 0x000e220000000a00 */
[----:B------:R-:W1:Y:S07]  /*0080*/  LDCU.64 UR4, c[0x0][0x358] ;  /* 0x00006b00ff0477ac */ /* 0x000e6e0008000a00 */
[----:B------:R-:W2:Y:S01]  /*0090*/  LDC.64 R6, c[0x0][0x390] ;  /* 0x0000e400ff067b82 */ /* 0x000ea20000000a00 */
[----:B0-----:R-:W-:-:S05]  /*00a0*/  IMAD.WIDE.U32 R4, R3, 0x4, R4 ;  /* 0x0000000403047825 */ /* 0x001fca00078e0004 */
[----:B-1----:R-:W3:Y:S01]  /*00b0*/  LDG.E R0, desc[UR4][R4.64] ;  /* 0x0000000404007981 */ /* 0x002ee2000c1e1900 */
[----:B--2---:R-:W-:-:S05]  /*00c0*/  IMAD.WIDE.U32 R6, R3, 0x4, R6 ;  /* 0x0000000403067825 */ /* 0x004fca00078e0006 */
[----:B------:R-:W2:Y:S01]  /*00d0*/  LDG.E R2, desc[UR4][R6.64] ;  /* 0x0000000406027981 */ /* 0x000ea2000c1e1900 */
[----:B------:R-:W-:Y:S01]  /*00e0*/  BSSY.RECONVERGENT B0, `(.L_x_100) ;  /* 0x000000f000007945 */ /* 0x000fe20003800200 */
[----:B---3--:R-:W-:-:S04]  /*00f0*/  FFMA R3, R0, R0, RZ ;  /* 0x0000000000037223 */ /* 0x008fc800000000ff */
[----:B--2---:R-:W-:-:S04]  /*0100*/  FFMA R2, R2, R2, R3 ;  /* 0x0000000202027223 */ /* 0x004fc80000000003 */
[----:B------:R-:W-:Y:S01]  /*0110*/  VIADD R8, R2, 0xf3000000 ;  /* 0xf300000002087836 */ /* 0x000fe20000000000 */
[----:B------:R0:W1:Y:S04]  /*0120*/  MUFU.RSQ R3, R2 ;  /* 0x0000000200037308 */ /* 0x0000680000001400 */
[----:B------:R-:W-:-:S13]  /*0130*/  ISETP.GT.U32.AND P0, PT, R8, 0x727fffff, PT ;  /* 0x727fffff0800780c */ /* 0x000fda0003f04070 */
[----:B01----:R-:W-:Y:S05]  /*0140*/  @!P0 BRA `(.L_x_101) ;  /* 0x0000000000108947 */ /* 0x003fea0003800000 */
[----:B------:R-:W-:-:S07]  /*0150*/  MOV R12, 0x170 ;  /* 0x00000170000c7802 */ /* 0x000fce0000000f00 */
[----:B------:R-:W-:Y:S05]  /*0160*/  CALL.REL.NOINC `($__internal_2_$__cuda_sm20_sqrt_rn_f32_slowpath) ;  /* 0x0000000000b07944 */ /* 0x000fea0003c00000 */
[----:B------:R-:W-:Y:S01]  /*0170*/  IMAD.MOV.U32 R3, RZ, RZ, R8 ;  /* 0x000000ffff037224 */ /* 0x000fe200078e0008 */
[----:B------:R-:W-:Y:S06]  /*0180*/  BRA `(.L_x_102) ;  /* 0x0000000000107947 */ /* 0x000fec0003800000 */
.L_x_101:
[----:B------:R-:W-:Y:S01]  /*0190*/  FMUL.FTZ R9, R2, R3 ;  /* 0x0000000302097220 */ /* 0x000fe20000410000 */
[----:B------:R-:W-:-:S03]  /*01a0*/  FMUL.FTZ R3, R3, 0.5 ;  /* 0x3f00000003037820 */ /* 0x000fc60000410000 */
[----:B------:R-:W-:-:S04]  /*01b0*/  FFMA R2, -R9, R9, R2 ;  /* 0x0000000909027223 */ /* 0x000fc80000000102 */
[----:B------:R-:W-:-:S07]  /*01c0*/  FFMA R3, R2, R3, R9 ;  /* 0x0000000302037223 */ /* 0x000fce0000000009 */
.L_x_102:
[----:B------:R-:W-:Y:S05]  /*01d0*/  BSYNC.RECONVERGENT B0 ;  /* 0x0000000000007941 */ /* 0x000fea0003800200 */
.L_x_100:
[----:B------:R-:W0:Y:S02]  /*01e0*/  LDCU UR6, c[0x0][0x380] ;  /* 0x00007000ff0677ac */ /* 0x000e240008000800 */
[----:B0-----:R-:W-:-:S13]  /*01f0*/  FSETP.GT.AND P0, PT, R3, UR6, PT ;  /* 0x0000000603007c0b */ /* 0x001fda000bf04000 */
[----:B------:R-:W-:Y:S05]  /*0200*/  @!P0 EXIT ;  /* 0x000000000000894d */ /* 0x000fea0003800000 */
        /* <DEDUP_REMOVED lines=9> */
[----:B------:R-:W-:-:S07]  /*02a0*/  MOV R2, 0x2c0 ;  /* 0x000002c000027802 */ /* 0x000fce0000000f00 */
[----:B------:R-:W-:Y:S05]  /*02b0*/  CALL.REL.NOINC `($__internal_3_$__cuda_sm3x_div_rn_noftz_f32_slowpath) ;  /* 0x0000000000b87944 */ /* 0x000fea0003c00000 */
[----:B------:R-:W-:-:S07]  /*02c0*/  IMAD.MOV.U32 R2, RZ, RZ, R0 ;  /* 0x000000ffff027224 */ /* 0x000fce00078e0000 */
.L_x_104:
[----:B------:R-:W-:Y:S05]  /*02d0*/  BSYNC.RECONVERGENT B0 ;  /* 0x0000000000007941 */ /* 0x000fea0003800200 */
.L_x_103:
[----:B------:R-:W0:Y:S02]  /*02e0*/  LDCU UR6, c[0x0][0x380] ;  /* 0x00007000ff0677ac */ /* 0x000e240008000800 */
[----:B0-----:R-:W-:-:S05]  /*02f0*/  FMUL R9, R2, UR6 ;  /* 0x0000000602097c20 */ /* 0x001fca0008400000 */
        /* <DEDUP_REMOVED lines=12> */
[----:B------:R-:W-:-:S07]  /*03c0*/  MOV R2, 0x3e0 ;  /* 0x000003e000027802 */ /* 0x000fce0000000f00 */
[----:B------:R-:W-:Y:S05]  /*03d0*/  CALL.REL.NOINC `($__internal_3_$__cuda_sm3x_div_rn_noftz_f32_slowpath) ;  /* 0x0000000000707944 */ /* 0x000fea0003c00000 */
.L_x_106:
[----:B------:R-:W-:Y:S05]  /*03e0*/  BSYNC.RECONVERGENT B0 ;  /* 0x0000000000007941 */ /* 0x000fea0003800200 */
.L_x_105:
[----:B------:R-:W0:Y:S02]  /*03f0*/  LDCU UR6, c[0x0][0x380] ;  /* 0x00007000ff0677ac */ /* 0x000e240008000800 */
[----:B0-----:R-:W-:-:S05]  /*0400*/  FMUL R3, R0, UR6 ;  /* 0x0000000600037c20 */ /* 0x001fca0008400000 */
[----:B------:R-:W-:Y:S01]  /*0410*/  STG.E desc[UR4][R6.64], R3 ;  /* 0x0000000306007986 */ /* 0x000fe2000c101904 */
[----:B------:R-:W-:Y:S05]  /*0420*/  EXIT ;  /* 0x000000000000794d */ /* 0x000fea0003800000 */
        .weak           $__internal_2_$__cuda_sm20_sqrt_rn_f32_slowpath
        .type           $__internal_2_$__cuda_sm20_sqrt_rn_f32_slowpath,@function
        .size           $__internal_2_$__cuda_sm20_sqrt_rn_f32_slowpath,($__internal_3_$__cuda_sm3x_div_rn_noftz_f32_slowpath - $__internal_2_$__cuda_sm20_sqrt_rn_f32_slowpath)
$__internal_2_$__cuda_sm20_sqrt_rn_f32_slowpath:
[----:B------:R-:W-:-:S13]  /*0430*/  LOP3.LUT P0, RZ, R2, 0x7fffffff, RZ, 0xc0, !PT ;  /* 0x7fffffff02ff7812 */ /* 0x000fda000780c0ff */
[----:B------:R-:W-:Y:S01]  /*0440*/  @!P0 IMAD.MOV.U32 R3, RZ, RZ, R2 ;  /* 0x000000ffff038224 */ /* 0x000fe200078e0002 */
[----:B------:R-:W-:Y:S06]  /*0450*/  @!P0 BRA `(.L_x_107) ;  /* 0x0000000000408947 */ /* 0x000fec0003800000 */
[----:B------:R-:W-:-:S13]  /*0460*/  FSETP.GEU.FTZ.AND P0, PT, R2, RZ, PT ;  /* 0x000000ff0200720b */ /* 0x000fda0003f1e000 */
[----:B------:R-:W-:Y:S01]  /*0470*/  @!P0 IMAD.MOV.U32 R3, RZ, RZ, 0x7fffffff ;  /* 0x7fffffffff038424 */ /* 0x000fe200078e00ff */
        /* <DEDUP_REMOVED lines=8> */
[----:B------:R-:W-:Y:S01]  /*0500*/  @P0 FMUL.FTZ R11, R3, 0.5 ;  /* 0x3f000000030b0820 */ /* 0x000fe20000410000 */
[----:B------:R-:W-:Y:S02]  /*0510*/  @!P0 IMAD.MOV.U32 R3, RZ, RZ, R2 ;  /* 0x000000ffff038224 */ /* 0x000fe400078e0002 */
[----:B------:R-:W-:-:S04]  /*0520*/  @P0 FADD.FTZ R10, -R9, -RZ ;  /* 0x800000ff090a0221 */ /* 0x000fc80000010100 */
[----:B------:R-:W-:-:S04]  /*0530*/  @P0 FFMA R10, R9, R10, R8 ;  /* 0x0000000a090a0223 */ /* 0x000fc80000000008 */
[----:B------:R-:W-:-:S04]  /*0540*/  @P0 FFMA R10, R10, R11, R9 ;  /* 0x0000000b0a0a0223 */ /* 0x000fc80000000009 */
[----:B------:R-:W-:-:S07]  /*0550*/  @P0 FMUL.FTZ R3, R10, 2.3283064365386962891e-10 ;  /* 0x2f8000000a030820 */ /* 0x000fce0000410000 */
.L_x_107:
[----:B------:R-:W-:Y:S01]  /*0560*/  MOV R8, R3 ;  /* 0x0000000300087202 */ /* 0x000fe20000000f00 */
[----:B------:R-:W-:Y:S02]  /*0570*/  IMAD.MOV.U32 R2, RZ, RZ, R12 ;  /* 0x000000ffff027224 */ /* 0x000fe400078e000c */
[----:B------:R-:W-:-:S04]  /*0580*/  IMAD.MOV.U32 R3, RZ, RZ, 0x0 ;  /* 0x00000000ff037424 */ /* 0x000fc800078e00ff */
[----:B------:R-:W-:Y:S05]  /*0590*/  RET.REL.NODEC R2 `(_Z15limitVel_kernalfPfS_) ;  /* 0xfffffff802987950 */ /* 0x000fea0003c3ffff */
        .weak           $__internal_3_$__cuda_sm3x_div_rn_noftz_f32_slowpath
        .type           $__internal_3_$__cuda_sm3x_div_rn_noftz_f32_slowpath,@function
        .size           $__internal_3_$__cuda_sm3x_div_rn_noftz_f32_slowpath,(.L_x_171 - $__internal_3_$__cuda_sm3x_div_rn_noftz_f32_slowpath)
$__internal_3_$__cuda_sm3x_div_rn_noftz_f32_slowpath:
[--C-:B------:R-:W-:Y:S01]  /*05a0*/  SHF.R.U32.HI R9, RZ, 0x17, R3.reuse ;  /* 0x00000017ff097819 */ /* 0x100fe20000011603 */
[----:B------:R-:W-:Y:S01]  /*05b0*/  BSSY.RECONVERGENT B1, `(.L_x_108) ;  /* 0x0000063000017945 */ /* 0x000fe20003800200 */
[----:B------:R-:W-:Y:S02]  /*05c0*/  SHF.R.U32.HI R8, RZ, 0x17, R0 ;  /* 0x00000017ff087819 */ /* 0x000fe40000011600 */
[----:B------:R-:W-:Y:S01]  /*05d0*/  LOP3.LUT R14, R9, 0xff, RZ, 0xc0, !PT ;  /* 0x000000ff090e7812 */ /* 0x000fe200078ec0ff */
[----:B------:R-:W-:Y:S01]  /*05e0*/  IMAD.MOV.U32 R9, RZ, RZ, R3 ;  /* 0x000000ffff097224 */ /* 0x000fe200078e0003 */
[----:B------:R-:W-:-:S03]  /*05f0*/  LOP3.LUT R12, R8, 0xff, RZ, 0xc0, !PT ;  /* 0x000000ff080c7812 */ /* 0x000fc600078ec0ff */
[----:B------:R-:W-:Y:S01]  /*0600*/  VIADD R11, R14, 0xffffffff ;  /* 0xffffffff0e0b7836 */ /* 0x000fe20000000000 */
[----:B------:R-:W-:-:S04]  /*0610*/  IADD3 R10, PT, PT, R12, -0x1, RZ ;  /* 0xffffffff0c0a7810 */ /* 0x000fc80007ffe0ff */
[----:B------:R-:W-:-:S04]  /*0620*/  ISETP.GT.U32.AND P0, PT, R11, 0xfd, PT ;  /* 0x000000fd0b00780c */ /* 0x000fc80003f04070 */
[----:B------:R-:W-:-:S13]  /*0630*/  ISETP.GT.U32.OR P0, PT, R10, 0xfd, P0 ;  /* 0x000000fd0a00780c */ /* 0x000fda0000704470 */
[----:B------:R-:W-:Y:S01]  /*0640*/  @!P0 IMAD.MOV.U32 R8, RZ, RZ, RZ ;  /* 0x000000ffff088224 */ /* 0x000fe200078e00ff */
[----:B------:R-:W-:Y:S06]  /*0650*/  @!P0 BRA `(.L_x_109) ;  /* 0x00000000005c8947 */ /* 0x000fec0003800000 */
[----:B------:R-:W-:Y:S02]  /*0660*/  FSETP.GTU.FTZ.AND P0, PT, |R0|, +INF , PT ;  /* 0x7f8000000000780b */ /* 0x000fe40003f1c200 */
[----:B------:R-:W-:-:S04]  /*0670*/  FSETP.GTU.FTZ.AND P1, PT, |R3|, +INF , PT ;  /* 0x7f8000000300780b */ /* 0x000fc80003f3c200 */
[----:B------:R-:W-:-:S13]  /*0680*/  PLOP3.LUT P0, PT, P0, P1, PT, 0xf8, 0x8f ;  /* 0x00000000008f781c */ /* 0x000fda0000703f70 */
[----:B------:R-:W-:Y:S05]  /*0690*/  @P0 BRA `(.L_x_110) ;  /* 0x00000004004c0947 */ /* 0x000fea0003800000 */
[----:B------:R-:W-:-:S13]  /*06a0*/  LOP3.LUT P0, RZ, R9, 0x7fffffff, R0, 0xc8, !PT ;  /* 0x7fffffff09ff7812 */ /* 0x000fda000780c800 */
[----:B------:R-:W-:Y:S05]  /*06b0*/  @!P0 BRA `(.L_x_111) ;  /* 0x00000004003c8947 */ /* 0x000fea0003800000 */
[C---:B------:R-:W-:Y:S02]  /*06c0*/  FSETP.NEU.FTZ.AND P2, PT, |R0|.reuse, +INF , PT ;  /* 0x7f8000000000780b */ /* 0x040fe40003f5d200 */
        /* <DEDUP_REMOVED lines=12> */
[----:B------:R-:W-:Y:S02]  /*0790*/  @!P0 IMAD.MOV.U32 R8, RZ, RZ, -0x40 ;  /* 0xffffffc0ff088424 */ /* 0x000fe400078e00ff */
[----:B------:R-:W-:Y:S01]  /*07a0*/  @!P0 FFMA R0, R0, 1.84467440737095516160e+19, RZ ;  /* 0x5f80000000008823 */ /* 0x000fe200000000ff */
[----:B------:R-:W-:Y:S01]  /*07b0*/  @!P1 FFMA R9, R3, 1.84467440737095516160e+19, RZ ;  /* 0x5f80000003099823 */ /* 0x000fe200000000ff */
[----:B------:R-:W-:-:S07]  /*07c0*/  @!P1 VIADD R8, R8, 0x40 ;  /* 0x0000004008089836 */ /* 0x000fce0000000000 */
.L_x_109:
[----:B------:R-:W-:Y:S01]  /*07d0*/  LEA R10, R14, 0xc0800000, 0x17 ;  /* 0xc08000000e0a7811 */ /* 0x000fe200078eb8ff */
[----:B------:R-:W-:Y:S03]  /*07e0*/  BSSY.RECONVERGENT B2, `(.L_x_114) ;  /* 0x0000036000027945 */ /* 0x000fe60003800200 */
[----:B------:R-:W-:Y:S01]  /*07f0*/  IADD3 R10, PT, PT, -R10, R9, RZ ;  /* 0x000000090a0a7210 */ /* 0x000fe20007ffe1ff */
[----:B------:R-:W-:-:S03]  /*0800*/  VIADD R9, R12, 0xffffff81 ;  /* 0xffffff810c097836 */ /* 0x000fc60000000000 */
[----:B------:R-:W0:Y:S01]  /*0810*/  MUFU.RCP R11, R10 ;  /* 0x0000000a000b7308 */ /* 0x000e220000001000 */
[----:B------:R-:W-:Y:S01]  /*0820*/  FADD.FTZ R13, -R10, -RZ ;  /* 0x800000ff0a0d7221 */ /* 0x000fe20000010100 */
[----:B------:R-:W-:-:S03]  /*0830*/  IMAD R0, R9, -0x800000, R0 ;  /* 0xff80000009007824 */ /* 0x000fc600078e0200 */
[----:B0-----:R-:W-:-:S04]  /*0840*/  FFMA R12, R11, R13, 1 ;  /* 0x3f8000000b0c7423 */ /* 0x001fc8000000000d */
[----:B------:R-:W-:-:S04]  /*0850*/  FFMA R16, R11, R12, R11 ;  /* 0x0000000c0b107223 */ /* 0x000fc8000000000b */
[----:B------:R-:W-:-:S04]  /*0860*/  FFMA R11, R0, R16, RZ ;  /* 0x00000010000b7223 */ /* 0x000fc800000000ff */
[----:B------:R-:W-:-:S04]  /*0870*/  FFMA R12, R13, R11, R0 ;  /* 0x0000000b0d0c7223 */ /* 0x000fc80000000000 */
[----:B------:R-:W-:Y:S01]  /*0880*/  FFMA R15, R16, R12, R11 ;  /* 0x0000000c100f7223 */ /* 0x000fe2000000000b */
[----:B------:R-:W-:-:S03]  /*0890*/  IADD3 R11, PT, PT, R9, 0x7f, -R14 ;  /* 0x0000007f090b7810 */ /* 0x000fc60007ffe80e */
[----:B------:R-:W-:Y:S02]  /*08a0*/  FFMA R12, R13, R15, R0 ;  /* 0x0000000f0d0c7223 */ /* 0x000fe40000000000 */
[----:B------:R-:W-:Y:S02]  /*08b0*/  IMAD.IADD R11, R11, 0x1, R8 ;  /* 0x000000010b0b7824 */ /* 0x000fe400078e0208 */
[----:B------:R-:W-:-:S05]  /*08c0*/  FFMA R0, R16, R12, R15 ;  /* 0x0000000c10007223 */ /* 0x000fca000000000f */
[----:B------:R-:W-:-:S04]  /*08d0*/  SHF.R.U32.HI R9, RZ, 0x17, R0 ;  /* 0x00000017ff097819 */ /* 0x000fc80000011600 */
[----:B------:R-:W-:-:S04]  /*08e0*/  LOP3.LUT R9, R9, 0xff, RZ, 0xc0, !PT ;  /* 0x000000ff09097812 */ /* 0x000fc800078ec0ff */
[----:B------:R-:W-:-:S05]  /*08f0*/  IADD3 R13, PT, PT, R9, R11, RZ ;  /* 0x0000000b090d7210 */ /* 0x000fca0007ffe0ff */
[----:B------:R-:W-:-:S05]  /*0900*/  VIADD R8, R13, 0xffffffff ;  /* 0xffffffff0d087836 */ /* 0x000fca0000000000 */
        /* <DEDUP_REMOVED lines=9> */
[CCC-:B------:R-:W-:Y:S01]  /*09a0*/  FFMA.RZ R8, R16.reuse, R12.reuse, R15.reuse ;  /* 0x0000000c10087223 */ /* 0x1c0fe2000000c00f */
[C---:B------:R-:W-:Y:S02]  /*09b0*/  VIADD R11, R13.reuse, 0x20 ;  /* 0x000000200d0b7836 */ /* 0x040fe40000000000 */
[-CC-:B------:R-:W-:Y:S01]  /*09c0*/  FFMA.RM R9, R16, R12.reuse, R15.reuse ;  /* 0x0000000c10097223 */ /* 0x180fe2000000400f */
[C---:B------:R-:W-:Y:S02]  /*09d0*/  ISETP.NE.AND P2, PT, R13.reuse, RZ, PT ;  /* 0x000000ff0d00720c */ /* 0x040fe40003f45270 */
[----:B------:R-:W-:Y:S01]  /*09e0*/  LOP3.LUT R10, R8, 0x7fffff, RZ, 0xc0, !PT ;  /* 0x007fffff080a7812 */ /* 0x000fe200078ec0ff */
[----:B------:R-:W-:Y:S01]  /*09f0*/  FFMA.RP R8, R16, R12, R15 ;  /* 0x0000000c10087223 */ /* 0x000fe2000000800f */
        /* <DEDUP_REMOVED lines=12> */
[----:B------:R-:W-:-:S05]  /*0ac0*/  LOP3.LUT R8, R8, R9, RZ, 0xc0, !PT ;  /* 0x0000000908087212 */ /* 0x000fca00078ec0ff */
[----:B------:R-:W-:-:S05]  /*0ad0*/  IMAD.IADD R11, R11, 0x1, R8 ;  /* 0x000000010b0b7824 */ /* 0x000fca00078e0208 */
[----:B------:R-:W-:Y:S01]  /*0ae0*/  LOP3.LUT R0, R11, R0, RZ, 0xfc, !PT ;  /* 0x000000000b007212 */ /* 0x000fe200078efcff */
[----:B------:R-:W-:Y:S06]  /*0af0*/  BRA `(.L_x_117) ;  /* 0x0000000000107947 */ /* 0x000fec0003800000 */
.L_x_116:
[----:B------:R-:W-:-:S04]  /*0b00*/  LOP3.LUT R0, R0, 0x80000000, RZ, 0xc0, !PT ;  /* 0x8000000000007812 */ /* 0x000fc800078ec0ff */
[----:B------:R-:W-:Y:S01]  /*0b10*/  LOP3.LUT R0, R0, 0x7f800000, RZ, 0xfc, !PT ;  /* 0x7f80000000007812 */ /* 0x000fe200078efcff */
[----:B------:R-:W-:Y:S06]  /*0b20*/  BRA `(.L_x_117) ;  /* 0x0000000000047947 */ /* 0x000fec0003800000 */
.L_x_115:
[----:B------:R-:W-:-:S07]  /*0b30*/  IMAD R0, R11, 0x800000, R0 ;  /* 0x008000000b007824 */ /* 0x000fce00078e0200 */
.L_x_117:
[----:B------:R-:W-:Y:S05]  /*0b40*/  BSYNC.RECONVERGENT B2 ;  /* 0x0000000000027941 */ /* 0x000fea0003800200 */
.L_x_114:
[----:B------:R-:W-:Y:S05]  /*0b50*/  BRA `(.L_x_118) ;  /* 0x0000000000207947 */ /* 0x000fea0003800000 */
.L_x_113:
[----:B------:R-:W-:-:S04]  /*0b60*/  LOP3.LUT R0, R9, 0x80000000, R0, 0x48, !PT ;  /* 0x8000000009007812 */ /* 0x000fc800078e4800 */
[----:B------:R-:W-:Y:S01]  /*0b70*/  LOP3.LUT R0, R0, 0x7f800000, RZ, 0xfc, !PT ;  /* 0x7f80000000007812 */ /* 0x000fe200078efcff */
[----:B------:R-:W-:Y:S06]  /*0b80*/  BRA `(.L_x_118) ;  /* 0x0000000000147947 */ /* 0x000fec0003800000 */
.L_x_112:
[----:B------:R-:W-:Y:S01]  /*0b90*/  LOP3.LUT R0, R9, 0x80000000, R0, 0x48, !PT ;  /* 0x8000000009007812 */ /* 0x000fe200078e4800 */
[----:B------:R-:W-:Y:S06]  /*0ba0*/  BRA `(.L_x_118) ;  /* 0x00000000000c7947 */ /* 0x000fec0003800000 */
.L_x_111:
[----:B------:R-:W0:Y:S01]  /*0bb0*/  MUFU.RSQ R0, -QNAN ;  /* 0xffc0000000007908 */ /* 0x000e220000001400 */
[----:B------:R-:W-:Y:S05]  /*0bc0*/  BRA `(.L_x_118) ;  /* 0x0000000000047947 */ /* 0x000fea0003800000 */
.L_x_110:
[----:B------:R-:W-:-:S07]  /*0bd0*/  FADD.FTZ R0, R0, R3 ;  /* 0x0000000300007221 */ /* 0x000fce0000010000 */
.L_x_118:
[----:B------:R-:W-:Y:S05]  /*0be0*/  BSYNC.RECONVERGENT B1 ;  /* 0x0000000000017941 */ /* 0x000fea0003800200 */
.L_x_108:
[----:B------:R-:W-:Y:S01]  /*0bf0*/  MOV R8, R2 ;  /* 0x0000000200087202 */ /* 0x000fe20000000f00 */
[----:B------:R-:W-:-:S04]  /*0c00*/  IMAD.MOV.U32 R9, RZ, RZ, 0x0 ;  /* 0x00000000ff097424 */ /* 0x000fc800078e00ff */
[----:B0-----:R-:W-:Y:S05]  /*0c10*/  RET.REL.NODEC R8 `(_Z15limitVel_kernalfPfS_) ;  /* 0xfffffff008f87950 */ /* 0x001fea0003c3ffff */
.L_x_119:
        /* <DEDUP_REMOVED lines=14> */
.L_x_171:


//--------------------- .text._Z16updatePos_kernalPfS_PKfS1_ --------------------------
	.section	.text._Z16updatePos_kernalPfS_PKfS1_,"ax",@progbits
	.align	128
        .global         _Z16updatePos_kernalPfS_PKfS1_
        .type           _Z16updatePos_kernalPfS_PKfS1_,@function
        .size           _Z16updatePos_kernalPfS_PKfS1_,(.L_x_177 - _Z16updatePos_kernalPfS_PKfS1_)
        .other          _Z16updatePos_kernalPfS_PKfS1_,@"STO_CUDA_ENTRY STV_DEFAULT"
_Z16updatePos_kernalPfS_PKfS1_:
.text._Z16updatePos_kernalPfS_PKfS1_:
        /* <DEDUP_REMOVED lines=9> */
[----:B------:R-:W2:Y:S08]  /*0090*/  LDC.64 R4, c[0x0][0x380] ;  /* 0x0000e000ff047b82 */ /* 0x000eb00000000a00 */
[----:B------:R-:W3:Y:S01]  /*00a0*/  LDC.64 R6, c[0x0][0x398] ;  /* 0x0000e600ff067b82 */ /* 0x000ee20000000a00 */
[----:B0-----:R-:W-:-:S07]  /*00b0*/  IMAD.WIDE.U32 R2, R11, 0x4, R2 ;  /* 0x000000040b027825 */ /* 0x001fce00078e0002 */
[----:B------:R-:W0:Y:S01]  /*00c0*/  LDC.64 R8, c[0x0][0x388] ;  /* 0x0000e200ff087b82 */ /* 0x000e220000000a00 */
[----:B-1----:R-:W4:Y:S01]  /*00d0*/  LDG.E R2, desc[UR4][R2.64] ;  /* 0x0000000402027981 */ /* 0x002f22000c1e1900 */
[----:B--2---:R-:W-:-:S05]  /*00e0*/  IMAD.WIDE.U32 R4, R11, 0x4, R4 ;  /* 0x000000040b047825 */ /* 0x004fca00078e0004 */
[----:B------:R-:W4:Y:S01]  /*00f0*/  LDG.E R13, desc[UR4][R4.64] ;  /* 0x00000004040d7981 */ /* 0x000f22000c1e1900 */
[----:B---3--:R-:W-:-:S04]  /*0100*/  IMAD.WIDE.U32 R6, R11, 0x4, R6 ;  /* 0x000000040b067825 */ /* 0x008fc800078e0006 */
[----:B0-----:R-:W-:-:S04]  /*0110*/  IMAD.WIDE.U32 R8, R11, 0x4, R8 ;  /* 0x000000040b087825 */ /* 0x001fc800078e0008 */
[----:B----4-:R-:W-:-:S05]  /*0120*/  FADD R13, R2, R13 ;  /* 0x0000000d020d7221 */ /* 0x010fca0000000000 */
[----:B------:R-:W-:Y:S04]  /*0130*/  STG.E desc[UR4][R4.64], R13 ;  /* 0x0000000d04007986 */ /* 0x000fe8000c101904 */
[----:B------:R-:W2:Y:S04]  /*0140*/  LDG.E R6, desc[UR4][R6.64] ;  /* 0x0000000406067981 */ /* 0x000ea8000c1e1900 */
[----:B------:R-:W2:Y:S02]  /*0150*/  LDG.E R11, desc[UR4][R8.64] ;  /* 0x00000004080b7981 */ /* 0x000ea4000c1e1900 */
[----:B--2---:R-:W-:-:S05]  /*0160*/  FADD R11, R6, R11 ;  /* 0x0000000b060b7221 */ /* 0x004fca0000000000 */
[----:B------:R-:W-:Y:S01]  /*0170*/  STG.E desc[UR4][R8.64], R11 ;  /* 0x0000000b08007986 */ /* 0x000fe2000c101904 */
[----:B------:R-:W-:Y:S05]  /*0180*/  EXIT ;  /* 0x000000000000794d */ /* 0x000fea0003800000 */
.L_x_120:
        /* <DEDUP_REMOVED lines=15> */
.L_x_177:


//--------------------- .text._Z22avoidBoundaries_kernalPKfS0_PfS1_ --------------------------
	.section	.text._Z22avoidBoundaries_kernalPKfS0_PfS1_,"ax",@progbits
	.align	128
        .global         _Z22avoidBoundaries_kernalPKfS0_PfS1_
        .type           _Z22avoidBoundaries_kernalPKfS0_PfS1_,@function
        .size           _Z22avoidBoundaries_kernalPKfS0_PfS1_,(.L_x_173 - _Z22avoidBoundaries_kernalPKfS0_PfS1_)
        .other          _Z22avoidBoundaries_kernalPKfS0_PfS1_,@"STO_CUDA_ENTRY STV_DEFAULT"
_Z22avoidBoundaries_kernalPKfS0_PfS1_:
.text._Z22avoidBoundaries_kernalPKfS0_PfS1_:
        /* <DEDUP_REMOVED lines=10> */
[----:B0-----:R-:W-:-:S06]  /*00a0*/  IMAD.WIDE.U32 R2, R9, 0x4, R2 ;  /* 0x0000000409027825 */ /* 0x001fcc00078e0002 */
[----:B-1----:R-:W3:Y:S01]  /*00b0*/  LDG.E R2, desc[UR4][R2.64] ;  /* 0x0000000402027981 */ /* 0x002ee2000c1e1900 */
[----:B------:R-:W-:Y:S01]  /*00c0*/  BSSY.RECONVERGENT B2, `(.L_x_121) ;  /* 0x000003a000027945 */ /* 0x000fe20003800200 */
[----:B--2---:R-:W-:Y:S01]  /*00d0*/  IMAD.WIDE.U32 R4, R9, 0x4, R4 ;  /* 0x0000000409047825 */ /* 0x004fe200078e0004 */
[----:B---3--:R-:W-:-:S13]  /*00e0*/  FSETP.GE.AND P0, PT, R2, 2, PT ;  /* 0x400000000200780b */ /* 0x008fda0003f06000 */
[----:B------:R-:W-:Y:S05]  /*00f0*/  @!P0 BRA `(.L_x_122) ;  /* 0x0000000000d88947 */ /* 0x000fea0003800000 */
[----:B------:R-:W2:Y:S02]  /*0100*/  LDG.E R0, desc[UR4][R4.64] ;  /* 0x0000000404007981 */ /* 0x000ea4000c1e1900 */
[----:B--2---:R-:W-:-:S13]  /*0110*/  FSETP.GT.AND P0, PT, R0, RZ, PT ;  /* 0x000000ff0000720b */ /* 0x004fda0003f04000 */
[----:B------:R-:W-:Y:S05]  /*0120*/  @!P0 BRA `(.L_x_122) ;  /* 0x0000000000cc8947 */ /* 0x000fea0003800000 */
[----:B------:R-:W0:Y:S02]  /*0130*/  LDC.64 R6, c[0x0][0x390] ;  /* 0x0000e400ff067b82 */ /* 0x000e240000000a00 */
[----:B0-----:R-:W-:-:S05]  /*0140*/  IMAD.WIDE.U32 R6, R9, 0x4, R6 ;  /* 0x0000000409067825 */ /* 0x001fca00078e0006 */
[----:B------:R-:W2:Y:S01]  /*0150*/  LDG.E R2, desc[UR4][R6.64] ;  /* 0x0000000406027981 */ /* 0x000ea2000c1e1900 */
[----:B------:R-:W-:Y:S01]  /*0160*/  FADD R0, -R0, -R0 ;  /* 0x8000000000007221 */ /* 0x000fe20000000100 */
[----:B------:R-:W-:Y:S01]  /*0170*/  BSSY.RECONVERGENT B0, `(.L_x_123) ;  /* 0x000000f000007945 */ /* 0x000fe20003800200 */
[----:B--2---:R-:W-:-:S04]  /*0180*/  FADD R2, R2, -R2 ;  /* 0x8000000202027221 */ /* 0x004fc80000000000 */
[----:B------:R-:W-:-:S04]  /*0190*/  FFMA R3, R2, R2, RZ ;  /* 0x0000000202037223 */ /* 0x000fc800000000ff */
[----:B------:R-:W-:-:S04]  /*01a0*/  FFMA R3, R0, R0, R3 ;  /* 0x0000000000037223 */ /* 0x000fc80000000003 */
[----:B------:R0:W1:Y:S01]  /*01b0*/  MUFU.RSQ R8, R3 ;  /* 0x0000000300087308 */ /* 0x0000620000001400 */
[----:B------:R-:W-:-:S04]  /*01c0*/  IADD3 R9, PT, PT, R3, -0xd000000, RZ ;  /* 0xf300000003097810 */ /* 0x000fc80007ffe0ff */
[----:B------:R-:W-:-:S13]  /*01d0*/  ISETP.GT.U32.AND P0, PT, R9, 0x727fffff, PT ;  /* 0x727fffff0900780c */ /* 0x000fda0003f04070 */
[----:B01----:R-:W-:Y:S05]  /*01e0*/  @!P0 BRA `(.L_x_124) ;  /* 0x00000000000c8947 */ /* 0x003fea0003800000 */
[----:B------:R-:W-:-:S07]  /*01f0*/  MOV R13, 0x210 ;  /* 0x00000210000d7802 */ /* 0x000fce0000000f00 */
[----:B------:R-:W-:Y:S05]  /*0200*/  CALL.REL.NOINC `($__internal_4_$__cuda_sm20_sqrt_rn_f32_slowpath) ;  /* 0x0000000c00587944 */ /* 0x000fea0003c00000 */
[----:B------:R-:W-:Y:S05]  /*0210*/  BRA `(.L_x_125) ;  /* 0x0000000000107947 */ /* 0x000fea0003800000 */
.L_x_124:
[----:B------:R-:W-:Y:S01]  /*0220*/  FMUL.FTZ R10, R3, R8 ;  /* 0x00000008030a7220 */ /* 0x000fe20000410000 */
[----:B------:R-:W-:-:S03]  /*0230*/  FMUL.FTZ R8, R8, 0.5 ;  /* 0x3f00000008087820 */ /* 0x000fc60000410000 */
[----:B------:R-:W-:-:S04]  /*0240*/  FFMA R3, -R10, R10, R3 ;  /* 0x0000000a0a037223 */ /* 0x000fc80000000103 */
[----:B------:R-:W-:-:S07]  /*0250*/  FFMA R3, R3, R8, R10 ;  /* 0x0000000803037223 */ /* 0x000fce000000000a */
.L_x_125:
[----:B------:R-:W-:Y:S05]  /*0260*/  BSYNC.RECONVERGENT B0 ;  /* 0x0000000000007941 */ /* 0x000fea0003800200 */
.L_x_123:
        /* <DEDUP_REMOVED lines=10> */
[----:B------:R-:W-:Y:S05]  /*0310*/  CALL.REL.NOINC `($__internal_5_$__cuda_sm3x_div_rn_noftz_f32_slowpath) ;  /* 0x0000000c00707944 */ /* 0x000fea0003c00000 */
[----:B------:R-:W-:-:S07]  /*0320*/  MOV R8, R2 ;  /* 0x0000000200087202 */ /* 0x000fce0000000f00 */
.L_x_127:
[----:B------:R-:W-:Y:S05]  /*0330*/  BSYNC.RECONVERGENT B3 ;  /* 0x0000000000037941 */ /* 0x000fea0003800200 */
.L_x_126:
        /* <DEDUP_REMOVED lines=12> */
[----:B------:R-:W-:-:S07]  /*0400*/  MOV R8, 0x420 ;  /* 0x0000042000087802 */ /* 0x000fce0000000f00 */
[----:B------:R-:W-:Y:S05]  /*0410*/  CALL.REL.NOINC `($__internal_5_$__cuda_sm3x_div_rn_noftz_f32_slowpath) ;  /* 0x0000000c00307944 */ /* 0x000fea0003c00000 */
.L_x_129:
[----:B------:R-:W-:Y:S05]  /*0420*/  BSYNC.RECONVERGENT B3 ;  /* 0x0000000000037941 */ /* 0x000fea0003800200 */
.L_x_128:
[----:B------:R-:W-:-:S05]  /*0430*/  FMUL R3, R2, 0.019999999552965164185 ;  /* 0x3ca3d70a02037820 */ /* 0x000fca0000400000 */
[----:B------:R-:W-:Y:S01]  /*0440*/  STG.E desc[UR4][R4.64], R3 ;  /* 0x0000000304007986 */ /* 0x000fe2000c101904 */
[----:B------:R-:W-:Y:S05]  /*0450*/  EXIT ;  /* 0x000000000000794d */ /* 0x000fea0003800000 */
.L_x_122:
[----:B------:R-:W-:Y:S05]  /*0460*/  BSYNC.RECONVERGENT B2 ;  /* 0x0000000000027941 */ /* 0x000fea0003800200 */
.L_x_121:
[----:B------:R-:W-:Y:S01]  /*0470*/  FSETP.GTU.AND P0, PT, R2, -2, PT ;  /* 0xc00000000200780b */ /* 0x000fe20003f0c000 */
[----:B------:R-:W-:-:S12]  /*0480*/  BSSY.RECONVERGENT B2, `(.L_x_130) ;  /* 0x0000039000027945 */ /* 0x000fd80003800200 */
[----:B------:R-:W-:Y:S05]  /*0490*/  @P0 BRA `(.L_x_131) ;  /* 0x0000000000dc0947 */ /* 0x000fea0003800000 */
[----:B------:R-:W2:Y:S02]  /*04a0*/  LDG.E R0, desc[UR4][R4.64] ;  /* 0x0000000404007981 */ /* 0x000ea4000c1e1900 */
[----:B--2---:R-:W-:-:S13]  /*04b0*/  FSETP.GEU.AND P0, PT, R0, RZ, PT ;  /* 0x000000ff0000720b */ /* 0x004fda0003f0e000 */
[----:B------:R-:W-:Y:S05]  /*04c0*/  @P0 BRA `(.L_x_131) ;  /* 0x0000000000d00947 */ /* 0x000fea0003800000 */
        /* <DEDUP_REMOVED lines=12> */
[----:B------:R-:W-:Y:S02]  /*0590*/  MOV R3, R8 ;  /* 0x0000000800037202 */ /* 0x000fe40000000f00 */
[----:B------:R-:W-:-:S07]  /*05a0*/  MOV R13, 0x5c0 ;  /* 0x000005c0000d7802 */ /* 0x000fce0000000f00 */
[----:B------:R-:W-:Y:S05]  /*05b0*/  CALL.REL.NOINC `($__internal_4_$__cuda_sm20_sqrt_rn_f32_slowpath) ;  /* 0x00000008006c7944 */ /* 0x000fea0003c00000 */
[----:B------:R-:W-:Y:S05]  /*05c0*/  BRA `(.L_x_134) ;  /* 0x0000000000107947 */ /* 0x000fea0003800000 */
.L_x_133:
[----:B------:R-:W-:Y:S01]  /*05d0*/  FMUL.FTZ R3, R8, R9 ;  /* 0x0000000908037220 */ /* 0x000fe20000410000 */
[----:B------:R-:W-:-:S03]  /*05e0*/  FMUL.FTZ R9, R9, 0.5 ;  /* 0x3f00000009097820 */ /* 0x000fc60000410000 */
[----:B------:R-:W-:-:S04]  /*05f0*/  FFMA R8, -R3, R3, R8 ;  /* 0x0000000303087223 */ /* 0x000fc80000000108 */
[----:B------:R-:W-:-:S07]  /*0600*/  FFMA R3, R8, R9, R3 ;  /* 0x0000000908037223 */ /* 0x000fce0000000003 */
.L_x_134:
[----:B------:R-:W-:Y:S05]  /*0610*/  BSYNC.RECONVERGENT B0 ;  /* 0x0000000000007941 */ /* 0x000fea0003800200 */
.L_x_132:
        /* <DEDUP_REMOVED lines=12> */
.L_x_136:
[----:B------:R-:W-:Y:S05]  /*06e0*/  BSYNC.RECONVERGENT B3 ;  /* 0x0000000000037941 */ /* 0x000fea0003800200 */
.L_x_135:
        /* <DEDUP_REMOVED lines=14> */
.L_x_138:
[----:B------:R-:W-:Y:S05]  /*07d0*/  BSYNC.RECONVERGENT B3 ;  /* 0x0000000000037941 */ /* 0x000fea0003800200 */
.L_x_137:
[----:B------:R-:W-:-:S05]  /*07e0*/  FMUL R3, R2, 0.019999999552965164185 ;  /* 0x3ca3d70a02037820 */ /* 0x000fca0000400000 */
[----:B------:R-:W-:Y:S01]  /*07f0*/  STG.E desc[UR4][R4.64], R3 ;  /* 0x0000000304007986 */ /* 0x000fe2000c101904 */
[----:B------:R-:W-:Y:S05]  /*0800*/  EXIT ;  /* 0x000000000000794d */ /* 0x000fea0003800000 */
.L_x_131:
[----:B------:R-:W-:Y:S05]  /*0810*/  BSYNC.RECONVERGENT B2 ;  /* 0x0000000000027941 */ /* 0x000fea0003800200 */
.L_x_130:
[----:B------:R-:W0:Y:S08]  /*0820*/  LDC.64 R2, c[0x0][0x380] ;  /* 0x0000e000ff027b82 */ /* 0x000e300000000a00 */
[----:B------:R-:W1:Y:S01]  /*0830*/  LDC.64 R6, c[0x0][0x390] ;  /* 0x0000e400ff067b82 */ /* 0x000e620000000a00 */
[----:B0-----:R-:W-:-:S06]  /*0840*/  IMAD.WIDE.U32 R2, R9, 0x4, R2 ;  /* 0x0000000409027825 */ /* 0x001fcc00078e0002 */
[----:B------:R-:W2:Y:S01]  /*0850*/  LDG.E R2, desc[UR4][R2.64] ;  /* 0x0000000402027981 */ /* 0x000ea2000c1e1900 */
[----:B------:R-:W-:Y:S01]  /*0860*/  BSSY.RECONVERGENT B2, `(.L_x_139) ;  /* 0x0000039000027945 */ /* 0x000fe20003800200 */
[----:B-1----:R-:W-:Y:S01]  /*0870*/  IMAD.WIDE.U32 R6, R9, 0x4, R6 ;  /* 0x0000000409067825 */ /* 0x002fe200078e0006 */
[----:B--2---:R-:W-:-:S13]  /*0880*/  FSETP.GE.AND P0, PT, R2, 2, PT ;  /* 0x400000000200780b */ /* 0x004fda0003f06000 */
[----:B------:R-:W-:Y:S05]  /*0890*/  @!P0 BRA `(.L_x_140) ;  /* 0x0000000000d48947 */ /* 0x000fea0003800000 */
[----:B------:R-:W2:Y:S02]  /*08a0*/  LDG.E R0, desc[UR4][R6.64] ;  /* 0x0000000406007981 */ /* 0x000ea4000c1e1900 */
[----:B--2---:R-:W-:-:S13]  /*08b0*/  FSETP.GT.AND P0, PT, R0, RZ, PT ;  /* 0x000000ff0000720b */ /* 0x004fda0003f04000 */
[----:B------:R-:W-:Y:S05]  /*08c0*/  @!P0 BRA `(.L_x_140) ;  /* 0x0000000000c88947 */ /* 0x000fea0003800000 */
[----:B------:R-:W2:Y:S01]  /*08d0*/  LDG.E R8, desc[UR4][R4.64] ;  /* 0x0000000404087981 */ /* 0x000ea2000c1e1900 */
[----:B------:R-:W-:Y:S01]  /*08e0*/  FADD R2, -R0, -R0 ;  /* 0x8000000000027221 */ /* 0x000fe20000000100 */
[----:B------:R-:W-:Y:S03]  /*08f0*/  BSSY.RECONVERGENT B0, `(.L_x_141) ;  /* 0x0000010000007945 */ /* 0x000fe60003800200 */
[----:B------:R-:W-:Y:S01]  /*0900*/  FFMA R3, R2, R2, RZ ;  /* 0x0000000202037223 */ /* 0x000fe200000000ff */
[----:B--2---:R-:W-:-:S04]  /*0910*/  FADD R0, R8, -R8 ;  /* 0x8000000808007221 */ /* 0x004fc80000000000 */
        /* <DEDUP_REMOVED lines=9> */
.L_x_142:
[----:B------:R-:W-:Y:S01]  /*09b0*/  FMUL.FTZ R3, R8, R9 ;  /* 0x0000000908037220 */ /* 0x000fe20000410000 */
[----:B------:R-:W-:-:S03]  /*09c0*/  FMUL.FTZ R9, R9, 0.5 ;  /* 0x3f00000009097820 */ /* 0x000fc60000410000 */
[----:B------:R-:W-:-:S04]  /*09d0*/  FFMA R8, -R3, R3, R8 ;  /* 0x0000000303087223 */ /* 0x000fc80000000108 */
[----:B------:R-:W-:-:S07]  /*09e0*/  FFMA R3, R8, R9, R3 ;  /* 0x0000000908037223 */ /* 0x000fce0000000003 */
.L_x_143:
[----:B------:R-:W-:Y:S05]  /*09f0*/  BSYNC.RECONVERGENT B0 ;  /* 0x0000000000007941 */ /* 0x000fea0003800200 */
.L_x_141:
        /* <DEDUP_REMOVED lines=12> */
.L_x_145:
[----:B------:R-:W-:Y:S05]  /*0ac0*/  BSYNC.RECONVERGENT B3 ;  /* 0x0000000000037941 */ /* 0x000fea0003800200 */
.L_x_144:
        /* <DEDUP_REMOVED lines=14> */
.L_x_147:
[----:B------:R-:W-:Y:S05]  /*0bb0*/  BSYNC.RECONVERGENT B3 ;  /* 0x0000000000037941 */ /* 0x000fea0003800200 */
.L_x_146:
[----:B------:R-:W-:-:S05]  /*0bc0*/  FMUL R3, R2, 0.019999999552965164185 ;  /* 0x3ca3d70a02037820 */ /* 0x000fca0000400000 */
[----:B------:R-:W-:Y:S01]  /*0bd0*/  STG.E desc[UR4][R4.64], R3 ;  /* 0x0000000304007986 */ /* 0x000fe2000c101904 */
[----:B------:R-:W-:Y:S05]  /*0be0*/  EXIT ;  /* 0x000000000000794d */ /* 0x000fea0003800000 */
.L_x_140:
[----:B------:R-:W-:Y:S05]  /*0bf0*/  BSYNC.RECONVERGENT B2 ;  /* 0x0000000000027941 */ /* 0x000fea0003800200 */
.L_x_139:
[----:B------:R-:W-:-:S13]  /*0c00*/  FSETP.GTU.AND P0, PT, R2, -2, PT ;  /* 0xc00000000200780b */ /* 0x000fda0003f0c000 */
[----:B------:R-:W-:Y:S05]  /*0c10*/  @P0 EXIT ;  /* 0x000000000000094d */ /* 0x000fea0003800000 */
[----:B------:R-:W2:Y:S02]  /*0c20*/  LDG.E R2, desc[UR4][R6.64] ;  /* 0x0000000406027981 */ /* 0x000ea4000c1e1900 */
[----:B--2---:R-:W-:-:S13]  /*0c30*/  FSETP.GEU.AND P0, PT, R2, RZ, PT ;  /* 0x000000ff0200720b */ /* 0x004fda0003f0e000 */
[----:B------:R-:W-:Y:S05]  /*0c40*/  @P0 EXIT ;  /* 0x000000000000094d */ /* 0x000fea0003800000 */
        /* <DEDUP_REMOVED lines=14> */
.L_x_149:
[----:B------:R-:W-:Y:S01]  /*0d30*/  FMUL.FTZ R3, R8, R9 ;  /* 0x0000000908037220 */ /* 0x000fe20000410000 */
[----:B------:R-:W-:-:S03]  /*0d40*/  FMUL.FTZ R9, R9, 0.5 ;  /* 0x3f00000009097820 */ /* 0x000fc60000410000 */
[----:B------:R-:W-:-:S04]  /*0d50*/  FFMA R8, -R3, R3, R8 ;  /* 0x0000000303087223 */ /* 0x000fc80000000108 */
[----:B------:R-:W-:-:S07]  /*0d60*/  FFMA R3, R8, R9, R3 ;  /* 0x0000000908037223 */ /* 0x000fce0000000003 */
.L_x_150:
[----:B------:R-:W-:Y:S05]  /*0d70*/  BSYNC.RECONVERGENT B0 ;  /* 0x0000000000007941 */ /* 0x000fea0003800200 */
.L_x_148:
        /* <DEDUP_REMOVED lines=12> */
.L_x_152:
[----:B------:R-:W-:Y:S05]  /*0e40*/  BSYNC.RECONVERGENT B2 ;  /* 0x0000000000027941 */ /* 0x000fea0003800200 */
.L_x_151:
        /* <DEDUP_REMOVED lines=14> */
.L_x_154:
[----:B------:R-:W-:Y:S05]  /*0f30*/  BSYNC.RECONVERGENT B2 ;  /* 0x0000000000027941 */ /* 0x000fea0003800200 */
.L_x_153:
[----:B------:R-:W-:-:S05]  /*0f40*/  FMUL R3, R2, 0.019999999552965164185 ;  /* 0x3ca3d70a02037820 */ /* 0x000fca0000400000 */
[----:B------:R-:W-:Y:S01]  /*0f50*/  STG.E desc[UR4][R4.64], R3 ;  /* 0x0000000304007986 */ /* 0x000fe2000c101904 */
[----:B------:R-:W-:Y:S05]  /*0f60*/  EXIT ;  /* 0x000000000000794d */ /* 0x000fea0003800000 */
        .weak           $__internal_4_$__cuda_sm20_sqrt_rn_f32_slowpath
        .type           $__internal_4_$__cuda_sm20_sqrt_rn_f32_slowpath,@function
        .size           $__internal_4_$__cuda_sm20_sqrt_rn_f32_slowpath,($__internal_5_$__cuda_sm3x_div_rn_noftz_f32_slowpath - $__internal_4_$__cuda_sm20_sqrt_rn_f32_slowpath)
$__internal_4_$__cuda_sm20_sqrt_rn_f32_slowpath:
        /* <DEDUP_REMOVED lines=14> */
[----:B------:R-:W-:Y:S02]  /*1050*/  @!P0 MOV R8, R3 ;  /* 0x0000000300088202 */ /* 0x000fe40000000f00 */
[----:B------:R-:W-:-:S04]  /*1060*/  @P0 FADD.FTZ R11, -R10, -RZ ;  /* 0x800000ff0a0b0221 */ /* 0x000fc80000010100 */
[----:B------:R-:W-:-:S04]  /*1070*/  @P0 FFMA R11, R10, R11, R9 ;  /* 0x0000000b0a0b0223 */ /* 0x000fc80000000009 */
[----:B------:R-:W-:-:S04]  /*1080*/  @P0 FFMA R11, R11, R12, R10 ;  /* 0x0000000c0b0b0223 */ /* 0x000fc8000000000a */
[----:B------:R-:W-:-:S07]  /*1090*/  @P0 FMUL.FTZ R8, R11, 2.3283064365386962891e-10 ;  /* 0x2f8000000b080820 */ /* 0x000fce0000410000 */
.L_x_155:
[----:B------:R-:W-:Y:S02]  /*10a0*/  HFMA2 R9, -RZ, RZ, 0, 0 ;  /* 0x00000000ff097431 */ /* 0x000fe400000001ff */
[----:B------:R-:W-:Y:S01]  /*10b0*/  IMAD.MOV.U32 R3, RZ, RZ, R8 ;  /* 0x000000ffff037224 */ /* 0x000fe200078e0008 */
[----:B------:R-:W-:-:S04]  /*10c0*/  MOV R8, R13 ;  /* 0x0000000d00087202 */ /* 0x000fc80000000f00 */
[----:B------:R-:W-:Y:S05]  /*10d0*/  RET.REL.NODEC R8 `(_Z22avoidBoundaries_kernalPKfS0_PfS1_) ;  /* 0xffffffec08c87950 */ /* 0x000fea0003c3ffff */
        .weak           $__internal_5_$__cuda_sm3x_div_rn_noftz_f32_slowpath
        .type           $__internal_5_$__cuda_sm3x_div_rn_noftz_f32_slowpath,@function
        .size           $__internal_5_$__cuda_sm3x_div_rn_noftz_f32_slowpath,(.L_x_173 - $__internal_5_$__cuda_sm3x_div_rn_noftz_f32_slowpath)
$__internal_5_$__cuda_sm3x_div_rn_noftz_f32_slowpath:
[----:B------:R-:W-:Y:S01]  /*10e0*/  SHF.R.U32.HI R9, RZ, 0x17, R3 ;  /* 0x00000017ff097819 */ /* 0x000fe20000011603 */
[----:B------:R-:W-:Y:S01]  /*10f0*/  BSSY.RECONVERGENT B0, `(.L_x_156) ;  /* 0x0000063000007945 */ /* 0x000fe20003800200 */
[----:B------:R-:W-:Y:S02]  /*1100*/  SHF.R.U32.HI R12, RZ, 0x17, R2 ;  /* 0x00000017ff0c7819 */ /* 0x000fe40000011602 */
[----:B------:R-:W-:Y:S02]  /*1110*/  LOP3.LUT R9, R9, 0xff, RZ, 0xc0, !PT ;  /* 0x000000ff09097812 */ /* 0x000fe400078ec0ff */
[----:B------:R-:W-:Y:S02]  /*1120*/  LOP3.LUT R12, R12, 0xff, RZ, 0xc0, !PT ;  /* 0x000000ff0c0c7812 */ /* 0x000fe400078ec0ff */
[----:B------:R-:W-:Y:S02]  /*1130*/  IADD3 R14, PT, PT, R9, -0x1, RZ ;  /* 0xffffffff090e7810 */ /* 0x000fe40007ffe0ff */
[----:B------:R-:W-:-:S02]  /*1140*/  IADD3 R13, PT, PT, R12, -0x1, RZ ;  /* 0xffffffff0c0d7810 */ /* 0x000fc40007ffe0ff */
[----:B------:R-:W-:Y:S02]  /*1150*/  ISETP.GT.U32.AND P0, PT, R14, 0xfd, PT ;  /* 0x000000fd0e00780c */ /* 0x000fe40003f04070 */
[----:B------:R-:W-:Y:S02]  /*1160*/  MOV R11, R3 ;  /* 0x00000003000b7202 */ /* 0x000fe40000000f00 */
        /* <DEDUP_REMOVED lines=26> */
.L_x_157:
[----:B------:R-:W-:Y:S01]  /*1310*/  LEA R14, R9, 0xc0800000, 0x17 ;  /* 0xc0800000090e7811 */ /* 0x000fe200078eb8ff */
[----:B------:R-:W-:Y:S01]  /*1320*/  BSSY.RECONVERGENT B1, `(.L_x_162) ;  /* 0x0000036000017945 */ /* 0x000fe20003800200 */
[----:B------:R-:W-:-:S03]  /*1330*/  IADD3 R12, PT, PT, R12, -0x7f, RZ ;  /* 0xffffff810c0c7810 */ /* 0x000fc60007ffe0ff */
[----:B------:R-:W-:Y:S02]  /*1340*/  IMAD.IADD R15, R11, 0x1, -R14 ;  /* 0x000000010b0f7824 */ /* 0x000fe400078e0a0e */
[C---:B------:R-:W-:Y:S02]  /*1350*/  IMAD R2, R12.reuse, -0x800000, R2 ;  /* 0xff8000000c027824 */ /* 0x040fe400078e0202 */
[----:B------:R0:W1:Y:S01]  /*1360*/  MUFU.RCP R14, R15 ;  /* 0x0000000f000e7308 */ /* 0x0000620000001000 */
[----:B------:R-:W-:Y:S01]  /*1370*/  FADD.FTZ R11, -R15, -RZ ;  /* 0x800000ff0f0b7221 */ /* 0x000fe20000010100 */
[----:B0-----:R-:W-:-:S04]  /*1380*/  IADD3 R15, PT, PT, R12, 0x7f, -R9 ;  /* 0x0000007f0c0f7810 */ /* 0x001fc80007ffe809 */
[----:B------:R-:W-:Y:S01]  /*1390*/  IADD3 R15, PT, PT, R15, R10, RZ ;  /* 0x0000000a0f0f7210 */ /* 0x000fe20007ffe0ff */
[----:B-1----:R-:W-:-:S04]  /*13a0*/  FFMA R13, R14, R11, 1 ;  /* 0x3f8000000e0d7423 */ /* 0x002fc8000000000b */
[----:B------:R-:W-:-:S04]  /*13b0*/  FFMA R13, R14, R13, R14 ;  /* 0x0000000d0e0d7223 */ /* 0x000fc8000000000e */
[----:B------:R-:W-:-:S04]  /*13c0*/  FFMA R14, R2, R13, RZ ;  /* 0x0000000d020e7223 */ /* 0x000fc800000000ff */
[----:B------:R-:W-:-:S04]  /*13d0*/  FFMA R16, R11, R14, R2 ;  /* 0x0000000e0b107223 */ /* 0x000fc80000000002 */
[----:B------:R-:W-:-:S04]  /*13e0*/  FFMA R14, R13, R16, R14 ;  /* 0x000000100d0e7223 */ /* 0x000fc8000000000e */
[----:B------:R-:W-:-:S04]  /*13f0*/  FFMA R11, R11, R14, R2 ;  /* 0x0000000e0b0b7223 */ /* 0x000fc80000000002 */
        /* <DEDUP_REMOVED lines=15> */
[C---:B------:R-:W-:Y:S02]  /*14f0*/  ISETP.NE.AND P2, PT, R9.reuse, RZ, PT ;  /* 0x000000ff0900720c */ /* 0x040fe40003f45270 */
[----:B------:R-:W-:Y:S02]  /*1500*/  ISETP.NE.AND P1, PT, R9, RZ, PT ;  /* 0x000000ff0900720c */ /* 0x000fe40003f25270 */
[----:B------:R-:W-:Y:S01]  /*1510*/  LOP3.LUT R12, R10, 0x7fffff, RZ, 0xc0, !PT ;  /* 0x007fffff0a0c7812 */ /* 0x000fe200078ec0ff */
[CCC-:B------:R-:W-:Y:S01]  /*1520*/  FFMA.RP R10, R13.reuse, R11.reuse, R14.reuse ;  /* 0x0000000b0d0a7223 */ /* 0x1c0fe2000000800e */
[----:B------:R-:W-:Y:S01]  /*1530*/  FFMA.RM R11, R13, R11, R14 ;  /* 0x0000000b0d0b7223 */ /* 0x000fe2000000400e */
[----:B------:R-:W-:Y:S02]  /*1540*/  IADD3 R13, PT, PT, R9, 0x20, RZ ;  /* 0x00000020090d7810 */ /* 0x000fe40007ffe0ff */
        /* <DEDUP_REMOVED lines=15> */
.L_x_164:
[----:B------:R-:W-:-:S04]  /*1640*/  LOP3.LUT R2, R2, 0x80000000, RZ, 0xc0, !PT ;  /* 0x8000000002027812 */ /* 0x000fc800078ec0ff */
[----:B------:R-:W-:Y:S01]  /*1650*/  LOP3.LUT R2, R2, 0x7f800000, RZ, 0xfc, !PT ;  /* 0x7f80000002027812 */ /* 0x000fe200078efcff */
[----:B------:R-:W-:Y:S06]  /*1660*/  BRA `(.L_x_165) ;  /* 0x0000000000047947 */ /* 0x000fec0003800000 */
.L_x_163:
[----:B------:R-:W-:-:S07]  /*1670*/  LEA R2, R15, R2, 0x17 ;  /* 0x000000020f027211 */ /* 0x000fce00078eb8ff */
.L_x_165:
[----:B------:R-:W-:Y:S05]  /*1680*/  BSYNC.RECONVERGENT B1 ;  /* 0x0000000000017941 */ /* 0x000fea0003800200 */
.L_x_162:
[----:B------:R-:W-:Y:S05]  /*1690*/  BRA `(.L_x_166) ;  /* 0x0000000000207947 */ /* 0x000fea0003800000 */
.L_x_161:
[----:B------:R-:W-:-:S04]  /*16a0*/  LOP3.LUT R2, R11, 0x80000000, R2, 0x48, !PT ;  /* 0x800000000b027812 */ /* 0x000fc800078e4802 */
[----:B------:R-:W-:Y:S01]  /*16b0*/  LOP3.LUT R2, R2, 0x7f800000, RZ, 0xfc, !PT ;  /* 0x7f80000002027812 */ /* 0x000fe200078efcff */
[----:B------:R-:W-:Y:S06]  /*16c0*/  BRA `(.L_x_166) ;  /* 0x0000000000147947 */ /* 0x000fec0003800000 */
.L_x_160:
[----:B------:R-:W-:Y:S01]  /*16d0*/  LOP3.LUT R2, R11, 0x80000000, R2, 0x48, !PT ;  /* 0x800000000b027812 */ /* 0x000fe200078e4802 */
[----:B------:R-:W-:Y:S06]  /*16e0*/  BRA `(.L_x_166) ;  /* 0x00000000000c7947 */ /* 0x000fec0003800000 */
.L_x_159:
[----:B------:R-:W0:Y:S01]  /*16f0*/  MUFU.RSQ R2, -QNAN ;  /* 0xffc0000000027908 */ /* 0x000e220000001400 */
[----:B------:R-:W-:Y:S05]  /*1700*/  BRA `(.L_x_166) ;  /* 0x0000000000047947 */ /* 0x000fea0003800000 */
.L_x_158:
[----:B------:R-:W-:-:S07]  /*1710*/  FADD.FTZ R2, R2, R3 ;  /* 0x0000000302027221 */ /* 0x000fce0000010000 */
.L_x_166:
[----:B------:R-:W-:Y:S05]  /*1720*/  BSYNC.RECONVERGENT B0 ;  /* 0x0000000000007941 */ /* 0x000fea0003800200 */
.L_x_156:
[----:B------:R-:W-:-:S04]  /*1730*/  HFMA2 R9, -RZ, RZ, 0, 0 ;  /* 0x00000000ff097431 */ /* 0x000fc800000001ff */
[----:B0-----:R-:W-:Y:S05]  /*1740*/  RET.REL.NODEC R8 `(_Z22avoidBoundaries_kernalPKfS0_PfS1_) ;  /* 0xffffffe8082c7950 */ /* 0x001fea0003c3ffff */
.L_x_167:
        /* <DEDUP_REMOVED lines=11> */
.L_x_173:


//--------------------- .nv.shared.reserved.0     --------------------------
	.section	.nv.shared.reserved.0,"aw",@nobits
	.weak		__nv_reservedSMEM_offset_0_alias
	.size		__nv_reservedSMEM_offset_0_alias, 0, 64
	.other		__nv_reservedSMEM_offset_0_alias,@"STO_CUDA_RESERVED_SHARED STV_DEFAULT"
__nv_reservedSMEM_offset_0_alias:
	.zero		0
	.zero		64


//--------------------- .nv.global                --------------------------
	.section	.nv.global,"aw",@nobits
.nv.global:
	.type		_ZN34_INTERNAL_3be840d7_4_k_cu_60fd0d2d6thrust24THRUST_300001_SM_1000_NS12placeholders2_8E,@object
	.size		_ZN34_INTERNAL_3be840d7_4_k_cu_60fd0d2d6thrust24THRUST_300001_SM_1000_NS12placeholders2_8E,(_ZN34_INTERNAL_3be840d7_4_k_cu_60fd0d2d4cuda3std3__436_GLOBAL__N__3be840d7_4_k_cu_60fd0d2d6ignoreE - _ZN34_INTERNAL_3be840d7_4_k_cu_60fd0d2d6thrust24THRUST_300001_SM_1000_NS12placeholders2_8E)
_ZN34_INTERNAL_3be840d7_4_k_cu_60fd0d2d6thrust24THRUST_300001_SM_1000_NS12placeholders2_8E:
	.zero		1
	.type		_ZN34_INTERNAL_3be840d7_4_k_cu_60fd0d2d4cuda3std3__436_GLOBAL__N__3be840d7_4_k_cu_60fd0d2d6ignoreE,@object
	.size		_ZN34_INTERNAL_3be840d7_4_k_cu_60fd0d2d4cuda3std3__436_GLOBAL__N__3be840d7_4_k_cu_60fd0d2d6ignoreE,(_ZN34_INTERNAL_3be840d7_4_k_cu_60fd0d2d4cuda3std6ranges3__45__cpo4dataE - _ZN34_INTERNAL_3be840d7_4_k_cu_60fd0d2d4cuda3std3__436_GLOBAL__N__3be840d7_4_k_cu_60fd0d2d6ignoreE)
_ZN34_INTERNAL_3be840d7_4_k_cu_60fd0d2d4cuda3std3__436_GLOBAL__N__3be840d7_4_k_cu_60fd0d2d6ignoreE:
	.zero		1
	.type		_ZN34_INTERNAL_3be840d7_4_k_cu_60fd0d2d4cuda3std6ranges3__45__cpo4dataE,@object
	.size		_ZN34_INTERNAL_3be840d7_4_k_cu_60fd0d2d4cuda3std6ranges3__45__cpo4dataE,(_ZN34_INTERNAL_3be840d7_4_k_cu_60fd0d2d6thrust24THRUST_300001_SM_1000_NS6system3cpp3parE - _ZN34_INTERNAL_3be840d7_4_k_cu_60fd0d2d4cuda3std6ranges3__45__cpo4dataE)
_ZN34_INTERNAL_3be840d7_4_k_cu_60fd0d2d4cuda3std6ranges3__45__cpo4dataE:
	.zero		1
	.type		_ZN34_INTERNAL_3be840d7_4_k_cu_60fd0d2d6thrust24THRUST_300001_SM_1000_NS6system3cpp3parE,@object
	.size		_ZN34_INTERNAL_3be840d7_4_k_cu_60fd0d2d6thrust24THRUST_300001_SM_1000_NS6system3cpp3parE,(_ZN34_INTERNAL_3be840d7_4_k_cu_60fd0d2d4cuda3std3__45__cpo5beginE - _ZN34_INTERNAL_3be840d7_4_k_cu_60fd0d2d6thrust24THRUST_300001_SM_1000_NS6system3cpp3parE)
_ZN34_INTERNAL_3be840d7_4_k_cu_60fd0d2d6thrust24THRUST_300001_SM_1000_NS6system3cpp3parE:
	.zero		1
	.type		_ZN34_INTERNAL_3be840d7_4_k_cu_60fd0d2d4cuda3std3__45__cpo5beginE,@object
	.size		_ZN34_INTERNAL_3be840d7_4_k_cu_60fd0d2d4cuda3std3__45__cpo5beginE,(_ZN34_INTERNAL_3be840d7_4_k_cu_60fd0d2d4cuda3std6ranges3__45__cpo5beginE - _ZN34_INTERNAL_3be840d7_4_k_cu_60fd0d2d4cuda3std3__45__cpo5beginE)
_ZN34_INTERNAL_3be840d7_4_k_cu_60fd0d2d4cuda3std3__45__cpo5beginE:
	.zero		1
	.type		_ZN34_INTERNAL_3be840d7_4_k_cu_60fd0d2d4cuda3std6ranges3__45__cpo5beginE,@object
	.size		_ZN34_INTERNAL_3be840d7_4_k_cu_60fd0d2d4cuda3std6ranges3__45__cpo5beginE,(_ZN34_INTERNAL_3be840d7_4_k_cu_60fd0d2d6thrust24THRUST_300001_SM_1000_NS6deviceE - _ZN34_INTERNAL_3be840d7_4_k_cu_60fd0d2d4cuda3std6ranges3__45__cpo5beginE)
_ZN34_INTERNAL_3be840d7_4_k_cu_60fd0d2d4cuda3std6ranges3__45__cpo5beginE:
	.zero		1
	.type		_ZN34_INTERNAL_3be840d7_4_k_cu_60fd0d2d6thrust24THRUST_300001_SM_1000_NS6deviceE,@object
	.size		_ZN34_INTERNAL_3be840d7_4_k_cu_60fd0d2d6thrust24THRUST_300001_SM_1000_NS6deviceE,(_ZN34_INTERNAL_3be840d7_4_k_cu_60fd0d2d4cuda3std3__47nulloptE - _ZN34_INTERNAL_3be840d7_4_k_cu_60fd0d2d6thrust24THRUST_300001_SM_1000_NS6deviceE)
_ZN34_INTERNAL_3be840d7_4_k_cu_60fd0d2d6thrust24THRUST_300001_SM_1000_NS6deviceE:
	.zero		1
	.type		_ZN34_INTERNAL_3be840d7_4_k_cu_60fd0d2d4cuda3std3__47nulloptE,@object
	.size		_ZN34_INTERNAL_3be840d7_4_k_cu_60fd0d2d4cuda3std3__47nulloptE,(_ZN34_INTERNAL_3be840d7_4_k_cu_60fd0d2d4cuda3std6ranges3__45__cpo8distanceE - _ZN34_INTERNAL_3be840d7_4_k_cu_60fd0d2d4cuda3std3__47nulloptE)
_ZN34_INTERNAL_3be840d7_4_k_cu_60fd0d2d4cuda3std3__47nulloptE:
	.zero		1
	.type		_ZN34_INTERNAL_3be840d7_4_k_cu_60fd0d2d4cuda3std6ranges3__45__cpo8distanceE,@object
	.size		_ZN34_INTERNAL_3be840d7_4_k_cu_60fd0d2d4cuda3std6ranges3__45__cpo8distanceE,(_ZN34_INTERNAL_3be840d7_4_k_cu_60fd0d2d6thrust24THRUST_300001_SM_1000_NS12placeholders2_4E - _ZN34_INTERNAL_3be840d7_4_k_cu_60fd0d2d4cuda3std6ranges3__45__cpo8distanceE)
_ZN34_INTERNAL_3be840d7_4_k_cu_60fd0d2d4cuda3std6ranges3__45__cpo8distanceE:
	.zero		1
	.type		_ZN34_INTERNAL_3be840d7_4_k_cu_60fd0d2d6thrust24THRUST_300001_SM_1000_NS12placeholders2_4E,@object
	.size		_ZN34_INTERNAL_3be840d7_4_k_cu_60fd0d2d6thrust24THRUST_300001_SM_1000_NS12placeholders2_4E,(_ZN34_INTERNAL_3be840d7_4_k_cu_60fd0d2d4cuda3std3__45__cpo6rbeginE - _ZN34_INTERNAL_3be840d7_4_k_cu_60fd0d2d6thrust24THRUST_300001_SM_1000_NS12placeholders2_4E)
_ZN34_INTERNAL_3be840d7_4_k_cu_60fd0d2d6thrust24THRUST_300001_SM_1000_NS12placeholders2_4E:
	.zero		1
	.type		_ZN34_INTERNAL_3be840d7_4_k_cu_60fd0d2d4cuda3std3__45__cpo6rbeginE,@object
	.size		_ZN34_INTERNAL_3be840d7_4_k_cu_60fd0d2d4cuda3std3__45__cpo6rbeginE,(_ZN34_INTERNAL_3be840d7_4_k_cu_60fd0d2d4cuda3std6ranges3__45__cpo7advanceE - _ZN34_INTERNAL_3be840d7_4_k_cu_60fd0d2d4cuda3std3__45__cpo6rbeginE)
_ZN34_INTERNAL_3be840d7_4_k_cu_60fd0d2d4cuda3std3__45__cpo6rbeginE:
	.zero		1
	.type		_ZN34_INTERNAL_3be840d7_4_k_cu_60fd0d2d4cuda3std6ranges3__45__cpo7advanceE,@object
	.size		_ZN34_INTERNAL_3be840d7_4_k_cu_60fd0d2d4cuda3std6ranges3__45__cpo7advanceE,(_ZN34_INTERNAL_3be840d7_4_k_cu_60fd0d2d6thrust24THRUST_300001_SM_1000_NS12placeholders3_10E - _ZN34_INTERNAL_3be840d7_4_k_cu_60fd0d2d4cuda3std6ranges3__45__cpo7advanceE)
_ZN34_INTERNAL_3be840d7_4_k_cu_60fd0d2d4cuda3std6ranges3__45__cpo7advanceE:
	.zero		1
	.type		_ZN34_INTERNAL_3be840d7_4_k_cu_60fd0d2d6thrust24THRUST_300001_SM_1000_NS12placeholders3_10E,@object
	.size		_ZN34_INTERNAL_3be840d7_4_k_cu_60fd0d2d6thrust24THRUST_300001_SM_1000_NS12placeholders3_10E,(_ZN34_INTERNAL_3be840d7_4_k_cu_60fd0d2d4cuda3std3__48in_placeE - _ZN34_INTERNAL_3be840d7_4_k_cu_60fd0d2d6thrust24THRUST_300001_SM_1000_NS12placeholders3_10E)
_ZN34_INTERNAL_3be840d7_4_k_cu_60fd0d2d6thrust24THRUST_300001_SM_1000_NS12placeholders3_10E:
	.zero		1
	.type		_ZN34_INTERNAL_3be840d7_4_k_cu_60fd0d2d4cuda3std3__48in_placeE,@object
	.size		_ZN34_INTERNAL_3be840d7_4_k_cu_60fd0d2d4cuda3std3__48in_placeE,(_ZN34_INTERNAL_3be840d7_4_k_cu_60fd0d2d4cuda3std6ranges3__45__cpo4sizeE - _ZN34_INTERNAL_3be840d7_4_k_cu_60fd0d2d4cuda3std3__48in_placeE)
_ZN34_INTERNAL_3be840d7_4_k_cu_60fd0d2d4cuda3std3__48in_placeE:
	.zero		1
	.type		_ZN34_INTERNAL_3be840d7_4_k_cu_60fd0d2d4cuda3std6ranges3__45__cpo4sizeE,@object
	.size		_ZN34_INTERNAL_3be840d7_4_k_cu_60fd0d2d4cuda3std6ranges3__45__cpo4sizeE,(_ZN34_INTERNAL_3be840d7_4_k_cu_60fd0d2d6thrust24THRUST_300001_SM_1000_NS12placeholders2_2E - _ZN34_INTERNAL_3be840d7_4_k_cu_60fd0d2d4cuda3std6ranges3__45__cpo4sizeE)
_ZN34_INTERNAL_3be840d7_4_k_cu_60fd0d2d4cuda3std6ranges3__45__cpo4sizeE:
	.zero		1
	.type		_ZN34_INTERNAL_3be840d7_4_k_cu_60fd0d2d6thrust24THRUST_300001_SM_1000_NS12placeholders2_2E,@object
	.size		_ZN34_INTERNAL_3be840d7_4_k_cu_60fd0d2d6thrust24THRUST_300001_SM_1000_NS12placeholders2_2E,(_ZN34_INTERNAL_3be840d7_4_k_cu_60fd0d2d4cuda3std3__45__cpo6cbeginE - _ZN34_INTERNAL_3be840d7_4_k_cu_60fd0d2d6thrust24THRUST_300001_SM_1000_NS12placeholders2_2E)
_ZN34_INTERNAL_3be840d7_4_k_cu_60fd0d2d6thrust24THRUST_300001_SM_1000_NS12placeholders2_2E:
	.zero		1
	.type		_ZN34_INTERNAL_3be840d7_4_k_cu_60fd0d2d4cuda3std3__45__cpo6cbeginE,@object
	.size		_ZN34_INTERNAL_3be840d7_4_k_cu_60fd0d2d4cuda3std3__45__cpo6cbeginE,(_ZN34_INTERNAL_3be840d7_4_k_cu_60fd0d2d4cuda3std6ranges3__45__cpo6cbeginE - _ZN34_INTERNAL_3be840d7_4_k_cu_60fd0d2d4cuda3std3__45__cpo6cbeginE)
_ZN34_INTERNAL_3be840d7_4_k_cu_60fd0d2d4cuda3std3__45__cpo6cbeginE:
	.zero		1
	.type		_ZN34_INTERNAL_3be840d7_4_k_cu_60fd0d2d4cuda3std6ranges3__45__cpo6cbeginE,@object
	.size		_ZN34_INTERNAL_3be840d7_4_k_cu_60fd0d2d4cuda3std6ranges3__45__cpo6cbeginE,(_ZN34_INTERNAL_3be840d7_4_k_cu_60fd0d2d6thrust24THRUST_300001_SM_1000_NS12placeholders2_6E - _ZN34_INTERNAL_3be840d7_4_k_cu_60fd0d2d4cuda3std6ranges3__45__cpo6cbeginE)
_ZN34_INTERNAL_3be840d7_4_k_cu_60fd0d2d4cuda3std6ranges3__45__cpo6cbeginE:
	.zero		1
	.type		_ZN34_INTERNAL_3be840d7_4_k_cu_60fd0d2d6thrust24THRUST_300001_SM_1000_NS12placeholders2_6E,@object
	.size		_ZN34_INTERNAL_3be840d7_4_k_cu_60fd0d2d6thrust24THRUST_300001_SM_1000_NS12placeholders2_6E,(_ZN34_INTERNAL_3be840d7_4_k_cu_60fd0d2d4cuda3std3__45__cpo7crbeginE - _ZN34_INTERNAL_3be840d7_4_k_cu_60fd0d2d6thrust24THRUST_300001_SM_1000_NS12placeholders2_6E)
_ZN34_INTERNAL_3be840d7_4_k_cu_60fd0d2d6thrust24THRUST_300001_SM_1000_NS12placeholders2_6E:
	.zero		1
	.type		_ZN34_INTERNAL_3be840d7_4_k_cu_60fd0d2d4cuda3std3__45__cpo7crbeginE,@object
	.size		_ZN34_INTERNAL_3be840d7_4_k_cu_60fd0d2d4cuda3std3__45__cpo7crbeginE,(_ZN34_INTERNAL_3be840d7_4_k_cu_60fd0d2d4cuda3std6ranges3__45__cpo4nextE - _ZN34_INTERNAL_3be840d7_4_k_cu_60fd0d2d4cuda3std3__45__cpo7crbeginE)
_ZN34_INTERNAL_3be840d7_4_k_cu_60fd0d2d4cuda3std3__45__cpo7crbeginE:
	.zero		1
	.type		_ZN34_INTERNAL_3be840d7_4_k_cu_60fd0d2d4cuda3std6ranges3__45__cpo4nextE,@object
	.size		_ZN34_INTERNAL_3be840d7_4_k_cu_60fd0d2d4cuda3std6ranges3__45__cpo4nextE,(_ZN34_INTERNAL_3be840d7_4_k_cu_60fd0d2d4cuda3std6ranges3__45__cpo4swapE - _ZN34_INTERNAL_3be840d7_4_k_cu_60fd0d2d4cuda3std6ranges3__45__cpo4nextE)
_ZN34_INTERNAL_3be840d7_4_k_cu_60fd0d2d4cuda3std6ranges3__45__cpo4nextE:
	.zero		1
	.type		_ZN34_INTERNAL_3be840d7_4_k_cu_60fd0d2d4cuda3std6ranges3__45__cpo4swapE,@object
	.size		_ZN34_INTERNAL_3be840d7_4_k_cu_60fd0d2d4cuda3std6ranges3__45__cpo4swapE,(_ZN34_INTERNAL_3be840d7_4_k_cu_60fd0d2d6thrust24THRUST_300001_SM_1000_NS8cuda_cub10par_nosyncE - _ZN34_INTERNAL_3be840d7_4_k_cu_60fd0d2d4cuda3std6ranges3__45__cpo4swapE)
_ZN34_INTERNAL_3be840d7_4_k_cu_60fd0d2d4cuda3std6ranges3__45__cpo4swapE:
	.zero		1
	.type		_ZN34_INTERNAL_3be840d7_4_k_cu_60fd0d2d6thrust24THRUST_300001_SM_1000_NS8cuda_cub10par_nosyncE,@object
	.size		_ZN34_INTERNAL_3be840d7_4_k_cu_60fd0d2d6thrust24THRUST_300001_SM_1000_NS8cuda_cub10par_nosyncE,(_ZN34_INTERNAL_3be840d7_4_k_cu_60fd0d2d6thrust24THRUST_300001_SM_1000_NS3seqE - _ZN34_INTERNAL_3be840d7_4_k_cu_60fd0d2d6thrust24THRUST_300001_SM_1000_NS8cuda_cub10par_nosyncE)
_ZN34_INTERNAL_3be840d7_4_k_cu_60fd0d2d6thrust24THRUST_300001_SM_1000_NS8cuda_cub10par_nosyncE:
	.zero		1
	.type		_ZN34_INTERNAL_3be840d7_4_k_cu_60fd0d2d6thrust24THRUST_300001_SM_1000_NS3seqE,@object
	.size		_ZN34_INTERNAL_3be840d7_4_k_cu_60fd0d2d6thrust24THRUST_300001_SM_1000_NS3seqE,(_ZN34_INTERNAL_3be840d7_4_k_cu_60fd0d2d4cuda3std3__420unreachable_sentinelE - _ZN34_INTERNAL_3be840d7_4_k_cu_60fd0d2d6thrust24THRUST_300001_SM_1000_NS3seqE)
_ZN34_INTERNAL_3be840d7_4_k_cu_60fd0d2d6thrust24THRUST_300001_SM_1000_NS3seqE:
	.zero		1
	.type		_ZN34_INTERNAL_3be840d7_4_k_cu_60fd0d2d4cuda3std3__420unreachable_sentinelE,@object
	.size		_ZN34_INTERNAL_3be840d7_4_k_cu_60fd0d2d4cuda3std3__420unreachable_sentinelE,(_ZN34_INTERNAL_3be840d7_4_k_cu_60fd0d2d4cuda3std6ranges3__45__cpo5ssizeE - _ZN34_INTERNAL_3be840d7_4_k_cu_60fd0d2d4cuda3std3__420unreachable_sentinelE)
_ZN34_INTERNAL_3be840d7_4_k_cu_60fd0d2d4cuda3std3__420unreachable_sentinelE:
	.zero		1
	.type		_ZN34_INTERNAL_3be840d7_4_k_cu_60fd0d2d4cuda3std6ranges3__45__cpo5ssizeE,@object
	.size		_ZN34_INTERNAL_3be840d7_4_k_cu_60fd0d2d4cuda3std6ranges3__45__cpo5ssizeE,(_ZN34_INTERNAL_3be840d7_4_k_cu_60fd0d2d6thrust24THRUST_300001_SM_1000_NS12placeholders2_3E - _ZN34_INTERNAL_3be840d7_4_k_cu_60fd0d2d4cuda3std6ranges3__45__cpo5ssizeE)
_ZN34_INTERNAL_3be840d7_4_k_cu_60fd0d2d4cuda3std6ranges3__45__cpo5ssizeE:
	.zero		1
	.type		_ZN34_INTERNAL_3be840d7_4_k_cu_60fd0d2d6thrust24THRUST_300001_SM_1000_NS12placeholders2_3E,@object
	.size		_ZN34_INTERNAL_3be840d7_4_k_cu_60fd0d2d6thrust24THRUST_300001_SM_1000_NS12placeholders2_3E,(_ZN34_INTERNAL_3be840d7_4_k_cu_60fd0d2d4cuda3std3__45__cpo4cendE - _ZN34_INTERNAL_3be840d7_4_k_cu_60fd0d2d6thrust24THRUST_300001_SM_1000_NS12placeholders2_3E)
_ZN34_INTERNAL_3be840d7_4_k_cu_60fd0d2d6thrust24THRUST_300001_SM_1000_NS12placeholders2_3E:
	.zero		1
	.type		_ZN34_INTERNAL_3be840d7_4_k_cu_60fd0d2d4cuda3std3__45__cpo4cendE,@object
	.size		_ZN34_INTERNAL_3be840d7_4_k_cu_60fd0d2d4cuda3std3__45__cpo4cendE,(_ZN34_INTERNAL_3be840d7_4_k_cu_60fd0d2d4cuda3std6ranges3__45__cpo4cendE - _ZN34_INTERNAL_3be840d7_4_k_cu_60fd0d2d4cuda3std3__45__cpo4cendE)
_ZN34_INTERNAL_3be840d7_4_k_cu_60fd0d2d4cuda3std3__45__cpo4cendE:
	.zero		1
	.type		_ZN34_INTERNAL_3be840d7_4_k_cu_60fd0d2d4cuda3std6ranges3__45__cpo4cendE,@object
	.size		_ZN34_INTERNAL_3be840d7_4_k_cu_60fd0d2d4cuda3std6ranges3__45__cpo4cendE,(_ZN34_INTERNAL_3be840d7_4_k_cu_60fd0d2d6thrust24THRUST_300001_SM_1000_NS12placeholders2_7E - _ZN34_INTERNAL_3be840d7_4_k_cu_60fd0d2d4cuda3std6ranges3__45__cpo4cendE)
_ZN34_INTERNAL_3be840d7_4_k_cu_60fd0d2d4cuda3std6ranges3__45__cpo4cendE:
	.zero		1
	.type		_ZN34_INTERNAL_3be840d7_4_k_cu_60fd0d2d6thrust24THRUST_300001_SM_1000_NS12placeholders2_7E,@object
	.size		_ZN34_INTERNAL_3be840d7_4_k_cu_60fd0d2d6thrust24THRUST_300001_SM_1000_NS12placeholders2_7E,(_ZN34_INTERNAL_3be840d7_4_k_cu_60fd0d2d4cuda3std3__45__cpo5crendE - _ZN34_INTERNAL_3be840d7_4_k_cu_60fd0d2d6thrust24THRUST_300001_SM_1000_NS12placeholders2_7E)
_ZN34_INTERNAL_3be840d7_4_k_cu_60fd0d2d6thrust24THRUST_300001_SM_1000_NS12placeholders2_7E:
	.zero		1
	.type		_ZN34_INTERNAL_3be840d7_4_k_cu_60fd0d2d4cuda3std3__45__cpo5crendE,@object
	.size		_ZN34_INTERNAL_3be840d7_4_k_cu_60fd0d2d4cuda3std3__45__cpo5crendE,(_ZN34_INTERNAL_3be840d7_4_k_cu_60fd0d2d4cuda3std6ranges3__45__cpo4prevE - _ZN34_INTERNAL_3be840d7_4_k_cu_60fd0d2d4cuda3std3__45__cpo5crendE)
_ZN34_INTERNAL_3be840d7_4_k_cu_60fd0d2d4cuda3std3__45__cpo5crendE:
	.zero		1
	.type		_ZN34_INTERNAL_3be840d7_4_k_cu_60fd0d2d4cuda3std6ranges3__45__cpo4prevE,@object
	.size		_ZN34_INTERNAL_3be840d7_4_k_cu_60fd0d2d4cuda3std6ranges3__45__cpo4prevE,(_ZN34_INTERNAL_3be840d7_4_k_cu_60fd0d2d4cuda3std6ranges3__45__cpo9iter_moveE - _ZN34_INTERNAL_3be840d7_4_k_cu_60fd0d2d4cuda3std6ranges3__45__cpo4prevE)
_ZN34_INTERNAL_3be840d7_4_k_cu_60fd0d2d4cuda3std6ranges3__45__cpo4prevE:
	.zero		1
	.type		_ZN34_INTERNAL_3be840d7_4_k_cu_60fd0d2d4cuda3std6ranges3__45__cpo9iter_moveE,@object
	.size		_ZN34_INTERNAL_3be840d7_4_k_cu_60fd0d2d4cuda3std6ranges3__45__cpo9iter_moveE,(_ZN34_INTERNAL_3be840d7_4_k_cu_60fd0d2d6thrust24THRUST_300001_SM_1000_NS6system6detail10sequential3seqE - _ZN34_INTERNAL_3be840d7_4_k_cu_60fd0d2d4cuda3std6ranges3__45__cpo9iter_moveE)
_ZN34_INTERNAL_3be840d7_4_k_cu_60fd0d2d4cuda3std6ranges3__45__cpo9iter_moveE:
	.zero		1
	.type		_ZN34_INTERNAL_3be840d7_4_k_cu_60fd0d2d6thrust24THRUST_300001_SM_1000_NS6system6detail10sequential3seqE,@object
	.size		_ZN34_INTERNAL_3be840d7_4_k_cu_60fd0d2d6thrust24THRUST_300001_SM_1000_NS6system6detail10sequential3seqE,(_ZN34_INTERNAL_3be840d7_4_k_cu_60fd0d2d6thrust24THRUST_300001_SM_1000_NS12placeholders2_9E - _ZN34_INTERNAL_3be840d7_4_k_cu_60fd0d2d6thrust24THRUST_300001_SM_1000_NS6system6detail10sequential3seqE)
_ZN34_INTERNAL_3be840d7_4_k_cu_60fd0d2d6thrust24THRUST_300001_SM_1000_NS6system6detail10sequential3seqE:
	.zero		1
	.type		_ZN34_INTERNAL_3be840d7_4_k_cu_60fd0d2d6thrust24THRUST_300001_SM_1000_NS12placeholders2_9E,@object
	.size		_ZN34_INTERNAL_3be840d7_4_k_cu_60fd0d2d6thrust24THRUST_300001_SM_1000_NS12placeholders2_9E,(_ZN34_INTERNAL_3be840d7_4_k_cu_60fd0d2d4cuda3std3__419piecewise_constructE - _ZN34_INTERNAL_3be840d7_4_k_cu_60fd0d2d6thrust24THRUST_300001_SM_1000_NS12placeholders2_9E)
_ZN34_INTERNAL_3be840d7_4_k_cu_60fd0d2d6thrust24THRUST_300001_SM_1000_NS12placeholders2_9E:
	.zero		1
	.type		_ZN34_INTERNAL_3be840d7_4_k_cu_60fd0d2d4cuda3std3__419piecewise_constructE,@object
	.size		_ZN34_INTERNAL_3be840d7_4_k_cu_60fd0d2d4cuda3std3__419piecewise_constructE,(_ZN34_INTERNAL_3be840d7_4_k_cu_60fd0d2d4cuda3std6ranges3__45__cpo5cdataE - _ZN34_INTERNAL_3be840d7_4_k_cu_60fd0d2d4cuda3std3__419piecewise_constructE)
_ZN34_INTERNAL_3be840d7_4_k_cu_60fd0d2d4cuda3std3__419piecewise_constructE:
	.zero		1
	.type		_ZN34_INTERNAL_3be840d7_4_k_cu_60fd0d2d4cuda3std6ranges3__45__cpo5cdataE,@object
	.size		_ZN34_INTERNAL_3be840d7_4_k_cu_60fd0d2d4cuda3std6ranges3__45__cpo5cdataE,(_ZN34_INTERNAL_3be840d7_4_k_cu_60fd0d2d6thrust24THRUST_300001_SM_1000_NS12placeholders2_1E - _ZN34_INTERNAL_3be840d7_4_k_cu_60fd0d2d4cuda3std6ranges3__45__cpo5cdataE)
_ZN34_INTERNAL_3be840d7_4_k_cu_60fd0d2d4cuda3std6ranges3__45__cpo5cdataE:
	.zero		1
	.type		_ZN34_INTERNAL_3be840d7_4_k_cu_60fd0d2d6thrust24THRUST_300001_SM_1000_NS12placeholders2_1E,@object
	.size		_ZN34_INTERNAL_3be840d7_4_k_cu_60fd0d2d6thrust24THRUST_300001_SM_1000_NS12placeholders2_1E,(_ZN34_INTERNAL_3be840d7_4_k_cu_60fd0d2d4cuda3std3__45__cpo3endE - _ZN34_INTERNAL_3be840d7_4_k_cu_60fd0d2d6thrust24THRUST_300001_SM_1000_NS12placeholders2_1E)
_ZN34_INTERNAL_3be840d7_4_k_cu_60fd0d2d6thrust24THRUST_300001_SM_1000_NS12placeholders2_1E:
	.zero		1
	.type		_ZN34_INTERNAL_3be840d7_4_k_cu_60fd0d2d4cuda3std3__45__cpo3endE,@object
	.size		_ZN34_INTERNAL_3be840d7_4_k_cu_60fd0d2d4cuda3std3__45__cpo3endE,(_ZN34_INTERNAL_3be840d7_4_k_cu_60fd0d2d4cuda3std6ranges3__45__cpo3endE - _ZN34_INTERNAL_3be840d7_4_k_cu_60fd0d2d4cuda3std3__45__cpo3endE)
_ZN34_INTERNAL_3be840d7_4_k_cu_60fd0d2d4cuda3std3__45__cpo3endE:
	.zero		1
	.type		_ZN34_INTERNAL_3be840d7_4_k_cu_60fd0d2d4cuda3std6ranges3__45__cpo3endE,@object
	.size		_ZN34_INTERNAL_3be840d7_4_k_cu_60fd0d2d4cuda3std6ranges3__45__cpo3endE,(_ZN34_INTERNAL_3be840d7_4_k_cu_60fd0d2d6thrust24THRUST_300001_SM_1000_NS12placeholders2_5E - _ZN34_INTERNAL_3be840d7_4_k_cu_60fd0d2d4cuda3std6ranges3__45__cpo3endE)
_ZN34_INTERNAL_3be840d7_4_k_cu_60fd0d2d4cuda3std6ranges3__45__cpo3endE:
	.zero		1
	.type		_ZN34_INTERNAL_3be840d7_4_k_cu_60fd0d2d6thrust24THRUST_300001_SM_1000_NS12placeholders2_5E,@object
	.size		_ZN34_INTERNAL_3be840d7_4_k_cu_60fd0d2d6thrust24THRUST_300001_SM_1000_NS12placeholders2_5E,(_ZN34_INTERNAL_3be840d7_4_k_cu_60fd0d2d4cuda3std3__45__cpo4rendE - _ZN34_INTERNAL_3be840d7_4_k_cu_60fd0d2d6thrust24THRUST_300001_SM_1000_NS12placeholders2_5E)
_ZN34_INTERNAL_3be840d7_4_k_cu_60fd0d2d6thrust24THRUST_300001_SM_1000_NS12placeholders2_5E:
	.zero		1
	.type		_ZN34_INTERNAL_3be840d7_4_k_cu_60fd0d2d4cuda3std3__45__cpo4rendE,@object
	.size		_ZN34_INTERNAL_3be840d7_4_k_cu_60fd0d2d4cuda3std3__45__cpo4rendE,(_ZN34_INTERNAL_3be840d7_4_k_cu_60fd0d2d4cuda3std6ranges3__45__cpo9iter_swapE - _ZN34_INTERNAL_3be840d7_4_k_cu_60fd0d2d4cuda3std3__45__cpo4rendE)
_ZN34_INTERNAL_3be840d7_4_k_cu_60fd0d2d4cuda3std3__45__cpo4rendE:
	.zero		1
	.type		_ZN34_INTERNAL_3be840d7_4_k_cu_60fd0d2d4cuda3std6ranges3__45__cpo9iter_swapE,@object
	.size		_ZN34_INTERNAL_3be840d7_4_k_cu_60fd0d2d4cuda3std6ranges3__45__cpo9iter_swapE,(_ZN34_INTERNAL_3be840d7_4_k_cu_60fd0d2d4cuda3std3__48unexpectE - _ZN34_INTERNAL_3be840d7_4_k_cu_60fd0d2d4cuda3std6ranges3__45__cpo9iter_swapE)
_ZN34_INTERNAL_3be840d7_4_k_cu_60fd0d2d4cuda3std6ranges3__45__cpo9iter_swapE:
	.zero		1
	.type		_ZN34_INTERNAL_3be840d7_4_k_cu_60fd0d2d4cuda3std3__48unexpectE,@object
	.size		_ZN34_INTERNAL_3be840d7_4_k_cu_60fd0d2d4cuda3std3__48unexpectE,(_ZN34_INTERNAL_3be840d7_4_k_cu_60fd0d2d6thrust24THRUST_300001_SM_1000_NS8cuda_cub3parE - _ZN34_INTERNAL_3be840d7_4_k_cu_60fd0d2d4cuda3std3__48unexpectE)
_ZN34_INTERNAL_3be840d7_4_k_cu_60fd0d2d4cuda3std3__48unexpectE:
	.zero		1
	.type		_ZN34_INTERNAL_3be840d7_4_k_cu_60fd0d2d6thrust24THRUST_300001_SM_1000_NS8cuda_cub3parE,@object
	.size		_ZN34_INTERNAL_3be840d7_4_k_cu_60fd0d2d6thrust24THRUST_300001_SM_1000_NS8cuda_cub3parE,(.L_29 - _ZN34_INTERNAL_3be840d7_4_k_cu_60fd0d2d6thrust24THRUST_300001_SM_1000_NS8cuda_cub3parE)
_ZN34_INTERNAL_3be840d7_4_k_cu_60fd0d2d6thrust24THRUST_300001_SM_1000_NS8cuda_cub3parE:
	.zero		1
.L_29:


//--------------------- .nv.shared._Z12flock_kernalPfS_S_S_S_S_PKfS1_S_S_ --------------------------
	.section	.nv.shared._Z12flock_kernalPfS_S_S_S_S_PKfS1_S_S_,"aw",@nobits
	.sectionflags	@""
	.align	4
.nv.shared._Z12flock_kernalPfS_S_S_S_S_PKfS1_S_S_:
	.zero		3024


//--------------------- .nv.constant0._ZN3cub18CUB_300001_SM_10006detail11EmptyKernelIvEEvv --------------------------
	.section	.nv.constant0._ZN3cub18CUB_300001_SM_10006detail11EmptyKernelIvEEvv,"a",@progbits
	.sectionflags	@""
	.align	4
.nv.constant0._ZN3cub18CUB_300001_SM_10006detail11EmptyKernelIvEEvv:
	.zero		896


//--------------------- .nv.constant0._Z12flock_kernalPfS_S_S_S_S_PKfS1_S_S_ --------------------------
	.section	.nv.constant0._Z12flock_kernalPfS_S_S_S_S_PKfS1_S_S_,"a",@progbits
	.sectionflags	@""
	.align	4
.nv.constant0._Z12flock_kernalPfS_S_S_S_S_PKfS1_S_S_:
	.zero		976


//--------------------- .nv.constant0._Z15limitVel_kernalfPfS_ --------------------------
	.section	.nv.constant0._Z15limitVel_kernalfPfS_,"a",@progbits
	.sectionflags	@""
	.align	4
.nv.constant0._Z15limitVel_kernalfPfS_:
	.zero		920


//--------------------- .nv.constant0._Z16updatePos_kernalPfS_PKfS1_ --------------------------
	.section	.nv.constant0._Z16updatePos_kernalPfS_PKfS1_,"a",@progbits
	.sectionflags	@""
	.align	4
.nv.constant0._Z16updatePos_kernalPfS_PKfS1_:
	.zero		928


//--------------------- .nv.constant0._Z22avoidBoundaries_kernalPKfS0_PfS1_ --------------------------
	.section	.nv.constant0._Z22avoidBoundaries_kernalPKfS0_PfS1_,"a",@progbits
	.sectionflags	@""
	.align	4
.nv.constant0._Z22avoidBoundaries_kernalPKfS0_PfS1_:
	.zero		928


//--------------------- SYMBOLS --------------------------

	.type		.nv.reservedSmem.offset0,@object
	.size		.nv.reservedSmem.offset0,0x4
	.type		.nv.reservedSmem.cap,@object
	.size		.nv.reservedSmem.cap,0x4
